//
// Generated by NVIDIA NVVM Compiler
//
// Compiler Build ID: CL-36424714
// Cuda compilation tools, release 13.0, V13.0.88
// Based on NVVM 20.0.0
//

.version 9.0
.target sm_100
.address_size 64

	// .globl	_Z20DeviceScanInitKernel13ScanTileStatem
// _ZZ16DeviceScanKernelPKiPi13ScanTileStatejmE12temp_storage has been demoted
.global .align 1 .b8 _ZN34_INTERNAL_32b0a2f6_4_k_cu_094d4b744cuda3std3__436_GLOBAL__N__32b0a2f6_4_k_cu_094d4b746ignoreE[1];
.global .align 1 .b8 _ZN34_INTERNAL_32b0a2f6_4_k_cu_094d4b744cuda3std3__45__cpo5beginE[1];
.global .align 1 .b8 _ZN34_INTERNAL_32b0a2f6_4_k_cu_094d4b744cuda3std3__45__cpo3endE[1];
.global .align 1 .b8 _ZN34_INTERNAL_32b0a2f6_4_k_cu_094d4b744cuda3std3__45__cpo6cbeginE[1];
.global .align 1 .b8 _ZN34_INTERNAL_32b0a2f6_4_k_cu_094d4b744cuda3std3__45__cpo4cendE[1];
.global .align 1 .b8 _ZN34_INTERNAL_32b0a2f6_4_k_cu_094d4b744cuda3std3__419piecewise_constructE[1];
.global .align 1 .b8 _ZN34_INTERNAL_32b0a2f6_4_k_cu_094d4b744cuda3std3__48in_placeE[1];
.global .align 1 .b8 _ZN34_INTERNAL_32b0a2f6_4_k_cu_094d4b744cuda3std6ranges3__45__cpo4swapE[1];
.global .align 1 .b8 _ZN34_INTERNAL_32b0a2f6_4_k_cu_094d4b744cuda3std6ranges3__45__cpo9iter_moveE[1];
.global .align 1 .b8 _ZN34_INTERNAL_32b0a2f6_4_k_cu_094d4b744cuda3std6ranges3__45__cpo7advanceE[1];

.visible .entry _Z20DeviceScanInitKernel13ScanTileStatem(
	.param .align 8 .b8 _Z20DeviceScanInitKernel13ScanTileStatem_param_0[8],
	.param .u64 _Z20DeviceScanInitKernel13ScanTileStatem_param_1
)
{
	.reg .pred 	%p<5>;
	.reg .b32 	%r<9>;
	.reg .b64 	%rd<9>;

	ld.param.u64 	%rd2, [_Z20DeviceScanInitKernel13ScanTileStatem_param_0];
	ld.param.u64 	%rd3, [_Z20DeviceScanInitKernel13ScanTileStatem_param_1];
	cvta.to.global.u64 	%rd1, %rd2;
	mov.u32 	%r1, %ctaid.x;
	mov.u32 	%r4, %ntid.x;
	mov.u32 	%r2, %tid.x;
	mad.lo.s32 	%r3, %r1, %r4, %r2;
	cvt.u64.u32 	%rd4, %r3;
	setp.le.u64 	%p1, %rd3, %rd4;
	@%p1 bra 	$L__BB0_2;
	add.s32 	%r5, %r3, 32;
	mul.wide.u32 	%rd5, %r5, 8;
	add.s64 	%rd6, %rd1, %rd5;
	mov.b32 	%r6, 99;
	st.global.u32 	[%rd6], %r6;
$L__BB0_2:
	setp.ne.s32 	%p2, %r1, 0;
	setp.gt.u32 	%p3, %r2, 31;
	or.pred  	%p4, %p2, %p3;
	@%p4 bra 	$L__BB0_4;
	mul.wide.u32 	%rd7, %r2, 8;
	add.s64 	%rd8, %rd1, %rd7;
	mov.b32 	%r8, 0;
	st.global.u32 	[%rd8], %r8;
$L__BB0_4:
	ret;

}
	// .globl	_Z16DeviceScanKernelPKiPi13ScanTileStatejm
.visible .entry _Z16DeviceScanKernelPKiPi13ScanTileStatejm(
	.param .u64 .ptr .align 1 _Z16DeviceScanKernelPKiPi13ScanTileStatejm_param_0,
	.param .u64 .ptr .align 1 _Z16DeviceScanKernelPKiPi13ScanTileStatejm_param_1,
	.param .align 8 .b8 _Z16DeviceScanKernelPKiPi13ScanTileStatejm_param_2[8],
	.param .u32 _Z16DeviceScanKernelPKiPi13ScanTileStatejm_param_3,
	.param .u64 _Z16DeviceScanKernelPKiPi13ScanTileStatejm_param_4
)
.maxntid 128
{
	.reg .pred 	%p<113>;
	.reg .b32 	%r<679>;
	.reg .b64 	%rd<68>;
	// demoted variable
	.shared .align 16 .b8 _ZZ16DeviceScanKernelPKiPi13ScanTileStatejmE12temp_storage[7696];
	ld.param.u64 	%rd3, [_Z16DeviceScanKernelPKiPi13ScanTileStatejm_param_2];
	ld.param.u64 	%rd31, [_Z16DeviceScanKernelPKiPi13ScanTileStatejm_param_0];
	ld.param.u64 	%rd30, [_Z16DeviceScanKernelPKiPi13ScanTileStatejm_param_1];
	ld.param.u32 	%r167, [_Z16DeviceScanKernelPKiPi13ScanTileStatejm_param_3];
	ld.param.u64 	%rd32, [_Z16DeviceScanKernelPKiPi13ScanTileStatejm_param_4];
	cvta.to.global.u64 	%rd1, %rd30;
	cvta.to.global.u64 	%rd2, %rd31;
	mov.u32 	%r168, %ctaid.x;
	add.s32 	%r1, %r167, %r168;
	mul.lo.s32 	%r169, %r1, 1920;
	cvt.u64.u32 	%rd4, %r169;
	sub.s64 	%rd5, %rd32, %rd4;
	setp.lt.u64 	%p1, %rd5, 1921;
	@%p1 bra 	$L__BB1_35;
	mov.u32 	%r2, %tid.x;
	cvt.u64.u32 	%rd50, %r2;
	add.s64 	%rd6, %rd4, %rd50;
	shl.b64 	%rd51, %rd6, 2;
	add.s64 	%rd52, %rd2, %rd51;
	ld.global.u32 	%r400, [%rd52];
	ld.global.u32 	%r401, [%rd52+512];
	ld.global.u32 	%r402, [%rd52+1024];
	ld.global.u32 	%r403, [%rd52+1536];
	ld.global.u32 	%r404, [%rd52+2048];
	ld.global.u32 	%r405, [%rd52+2560];
	ld.global.u32 	%r406, [%rd52+3072];
	ld.global.u32 	%r407, [%rd52+3584];
	ld.global.u32 	%r408, [%rd52+4096];
	ld.global.u32 	%r409, [%rd52+4608];
	ld.global.u32 	%r410, [%rd52+5120];
	ld.global.u32 	%r411, [%rd52+5632];
	ld.global.u32 	%r412, [%rd52+6144];
	ld.global.u32 	%r413, [%rd52+6656];
	ld.global.u32 	%r414, [%rd52+7168];
	// begin inline asm
	mov.u32 %r399, %laneid;
	// end inline asm
	shl.b32 	%r415, %r2, 2;
	mov.u32 	%r416, _ZZ16DeviceScanKernelPKiPi13ScanTileStatejmE12temp_storage;
	add.s32 	%r4, %r416, %r415;
	st.shared.u32 	[%r4], %r400;
	st.shared.u32 	[%r4+512], %r401;
	st.shared.u32 	[%r4+1024], %r402;
	st.shared.u32 	[%r4+1536], %r403;
	st.shared.u32 	[%r4+2048], %r404;
	st.shared.u32 	[%r4+2560], %r405;
	st.shared.u32 	[%r4+3072], %r406;
	st.shared.u32 	[%r4+3584], %r407;
	st.shared.u32 	[%r4+4096], %r408;
	st.shared.u32 	[%r4+4608], %r409;
	st.shared.u32 	[%r4+5120], %r410;
	st.shared.u32 	[%r4+5632], %r411;
	st.shared.u32 	[%r4+6144], %r412;
	st.shared.u32 	[%r4+6656], %r413;
	st.shared.u32 	[%r4+7168], %r414;
	bar.sync 	0;
	mad.lo.s32 	%r5, %r2, 56, %r4;
	ld.shared.u32 	%r6, [%r5];
	ld.shared.u32 	%r7, [%r5+4];
	ld.shared.u32 	%r8, [%r5+8];
	ld.shared.u32 	%r9, [%r5+12];
	ld.shared.u32 	%r10, [%r5+16];
	ld.shared.u32 	%r11, [%r5+20];
	ld.shared.u32 	%r12, [%r5+24];
	ld.shared.u32 	%r13, [%r5+28];
	ld.shared.u32 	%r14, [%r5+32];
	ld.shared.u32 	%r15, [%r5+36];
	ld.shared.u32 	%r16, [%r5+40];
	ld.shared.u32 	%r17, [%r5+44];
	ld.shared.u32 	%r18, [%r5+48];
	ld.shared.u32 	%r19, [%r5+52];
	ld.shared.u32 	%r20, [%r5+56];
	bar.sync 	0;
	setp.ne.s32 	%p73, %r1, 0;
	@%p73 bra 	$L__BB1_6;
	add.s32 	%r590, %r7, %r6;
	add.s32 	%r591, %r8, %r590;
	add.s32 	%r592, %r9, %r591;
	add.s32 	%r593, %r10, %r592;
	add.s32 	%r594, %r11, %r593;
	add.s32 	%r595, %r12, %r594;
	add.s32 	%r596, %r13, %r595;
	add.s32 	%r597, %r14, %r596;
	add.s32 	%r598, %r15, %r597;
	add.s32 	%r599, %r16, %r598;
	add.s32 	%r600, %r17, %r599;
	add.s32 	%r601, %r18, %r600;
	add.s32 	%r602, %r19, %r601;
	add.s32 	%r568, %r20, %r602;
	shr.u32 	%r22, %r2, 5;
	mov.b32 	%r567, 1;
	mov.b32 	%r589, -1;
	// begin inline asm
	{  .reg .s32 r0;  .reg .pred p;  shfl.sync.up.b32 r0|p, %r568, %r567, 0, %r589;  @p add.s32 r0, r0, %r568;  mov.s32 %r565, r0;}
	// end inline asm
	mov.b32 	%r572, 2;
	// begin inline asm
	{  .reg .s32 r0;  .reg .pred p;  shfl.sync.up.b32 r0|p, %r565, %r572, 0, %r589;  @p add.s32 r0, r0, %r565;  mov.s32 %r570, r0;}
	// end inline asm
	mov.b32 	%r577, 4;
	// begin inline asm
	{  .reg .s32 r0;  .reg .pred p;  shfl.sync.up.b32 r0|p, %r570, %r577, 0, %r589;  @p add.s32 r0, r0, %r570;  mov.s32 %r575, r0;}
	// end inline asm
	mov.b32 	%r582, 8;
	// begin inline asm
	{  .reg .s32 r0;  .reg .pred p;  shfl.sync.up.b32 r0|p, %r575, %r582, 0, %r589;  @p add.s32 r0, r0, %r575;  mov.s32 %r580, r0;}
	// end inline asm
	mov.b32 	%r587, 16;
	// begin inline asm
	{  .reg .s32 r0;  .reg .pred p;  shfl.sync.up.b32 r0|p, %r580, %r587, 0, %r589;  @p add.s32 r0, r0, %r580;  mov.s32 %r585, r0;}
	// end inline asm
	setp.ne.s32 	%p108, %r399, 31;
	@%p108 bra 	$L__BB1_4;
	shl.b32 	%r603, %r22, 2;
	add.s32 	%r605, %r416, %r603;
	st.shared.u32 	[%r605+16], %r585;
$L__BB1_4:
	bar.sync 	0;
	ld.shared.v4.u32 	{%r606, %r607, %r608, %r609}, [_ZZ16DeviceScanKernelPKiPi13ScanTileStatejmE12temp_storage+16];
	add.s32 	%r610, %r607, %r606;
	setp.eq.s32 	%p109, %r22, 2;
	selp.b32 	%r611, %r610, %r606, %p109;
	add.s32 	%r612, %r608, %r610;
	setp.eq.s32 	%p110, %r22, 3;
	selp.b32 	%r613, %r612, %r611, %p110;
	add.s32 	%r24, %r609, %r612;
	setp.lt.u32 	%p111, %r2, 32;
	selp.b32 	%r614, 0, %r613, %p111;
	sub.s32 	%r615, %r585, %r568;
	add.s32 	%r655, %r615, %r614;
	setp.ne.s32 	%p112, %r2, 0;
	@%p112 bra 	$L__BB1_34;
	add.s64 	%rd64, %rd3, 256;
	mov.b32 	%r616, 101;
	// begin inline asm
	st.relaxed.gpu.v2.u32 [%rd64], {%r616, %r24};
	// end inline asm
	bra.uni 	$L__BB1_34;
$L__BB1_6:
	add.s32 	%r442, %r7, %r6;
	add.s32 	%r443, %r8, %r442;
	add.s32 	%r444, %r9, %r443;
	add.s32 	%r445, %r10, %r444;
	add.s32 	%r446, %r11, %r445;
	add.s32 	%r447, %r12, %r446;
	add.s32 	%r448, %r13, %r447;
	add.s32 	%r449, %r14, %r448;
	add.s32 	%r450, %r15, %r449;
	add.s32 	%r451, %r16, %r450;
	add.s32 	%r452, %r17, %r451;
	add.s32 	%r453, %r18, %r452;
	add.s32 	%r454, %r19, %r453;
	add.s32 	%r420, %r20, %r454;
	shr.u32 	%r27, %r2, 5;
	mov.b32 	%r419, 1;
	mov.b32 	%r441, -1;
	// begin inline asm
	{  .reg .s32 r0;  .reg .pred p;  shfl.sync.up.b32 r0|p, %r420, %r419, 0, %r441;  @p add.s32 r0, r0, %r420;  mov.s32 %r417, r0;}
	// end inline asm
	mov.b32 	%r424, 2;
	// begin inline asm
	{  .reg .s32 r0;  .reg .pred p;  shfl.sync.up.b32 r0|p, %r417, %r424, 0, %r441;  @p add.s32 r0, r0, %r417;  mov.s32 %r422, r0;}
	// end inline asm
	mov.b32 	%r429, 4;
	// begin inline asm
	{  .reg .s32 r0;  .reg .pred p;  shfl.sync.up.b32 r0|p, %r422, %r429, 0, %r441;  @p add.s32 r0, r0, %r422;  mov.s32 %r427, r0;}
	// end inline asm
	mov.b32 	%r434, 8;
	// begin inline asm
	{  .reg .s32 r0;  .reg .pred p;  shfl.sync.up.b32 r0|p, %r427, %r434, 0, %r441;  @p add.s32 r0, r0, %r427;  mov.s32 %r432, r0;}
	// end inline asm
	mov.b32 	%r439, 16;
	// begin inline asm
	{  .reg .s32 r0;  .reg .pred p;  shfl.sync.up.b32 r0|p, %r432, %r439, 0, %r441;  @p add.s32 r0, r0, %r432;  mov.s32 %r437, r0;}
	// end inline asm
	setp.ne.s32 	%p74, %r399, 31;
	@%p74 bra 	$L__BB1_8;
	shl.b32 	%r455, %r27, 2;
	add.s32 	%r457, %r416, %r455;
	st.shared.u32 	[%r457+16], %r437;
$L__BB1_8:
	bar.sync 	0;
	ld.shared.v4.u32 	{%r458, %r459, %r460, %r461}, [_ZZ16DeviceScanKernelPKiPi13ScanTileStatejmE12temp_storage+16];
	add.s32 	%r462, %r459, %r458;
	setp.eq.s32 	%p75, %r27, 2;
	selp.b32 	%r463, %r462, %r458, %p75;
	add.s32 	%r464, %r460, %r462;
	setp.eq.s32 	%p76, %r27, 3;
	selp.b32 	%r465, %r464, %r463, %p76;
	add.s32 	%r29, %r461, %r464;
	setp.gt.u32 	%p77, %r2, 31;
	setp.lt.u32 	%p78, %r2, 32;
	selp.b32 	%r466, 0, %r465, %p78;
	sub.s32 	%r467, %r437, %r420;
	add.s32 	%r30, %r467, %r466;
	@%p77 bra 	$L__BB1_33;
	setp.ne.s32 	%p79, %r2, 0;
	mul.wide.u32 	%rd53, %r1, 8;
	add.s64 	%rd7, %rd3, %rd53;
	@%p79 bra 	$L__BB1_11;
	st.shared.u32 	[_ZZ16DeviceScanKernelPKiPi13ScanTileStatejmE12temp_storage+8], %r29;
	add.s64 	%rd54, %rd7, 256;
	mov.b32 	%r468, 100;
	// begin inline asm
	st.relaxed.gpu.v2.u32 [%rd54], {%r468, %r29};
	// end inline asm
$L__BB1_11:
	not.b32 	%r470, %r2;
	add.s32 	%r652, %r1, %r470;
	mov.u32 	%r32, %nctaid.x;
	setp.gt.u32 	%p80, %r32, 499;
	@%p80 bra 	$L__BB1_13;
	membar.cta;
	bra.uni 	$L__BB1_14;
$L__BB1_13:
	mov.b32 	%r471, 450;
	// begin inline asm
	nanosleep.u32 %r471;
	// end inline asm
$L__BB1_14:
	mul.wide.s32 	%rd56, %r652, 8;
	add.s64 	%rd57, %rd3, %rd56;
	add.s64 	%rd55, %rd57, 256;
	// begin inline asm
	ld.relaxed.gpu.v2.u32 {%r653, %r649}, [%rd55];
	// end inline asm
$L__BB1_15:
	setp.eq.s32 	%p81, %r653, 99;
	mov.b32 	%r474, -1;
	vote.sync.any.pred 	%p82, %p81, %r474;
	not.pred 	%p83, %p82;
	@%p83 bra 	$L__BB1_20;
	setp.gt.u32 	%p107, %r32, 499;
	@%p107 bra 	$L__BB1_18;
	membar.cta;
	bra.uni 	$L__BB1_19;
$L__BB1_18:
	mov.b32 	%r562, 350;
	// begin inline asm
	nanosleep.u32 %r562;
	// end inline asm
$L__BB1_19:
	// begin inline asm
	ld.relaxed.gpu.v2.u32 {%r653, %r649}, [%rd55];
	// end inline asm
	bra.uni 	$L__BB1_15;
$L__BB1_20:
	setp.eq.s32 	%p84, %r653, 101;
	mov.b32 	%r501, -1;
	vote.sync.ballot.b32 	%r502, %p84, %r501;
	// begin inline asm
	mov.u32 %r476, %lanemask_ge;
	// end inline asm
	and.b32  	%r503, %r502, %r476;
	or.b32  	%r504, %r503, -2147483648;
	add.s32 	%r505, %r504, -1;
	not.b32 	%r506, %r504;
	and.b32  	%r507, %r506, %r505;
	popc.b32 	%r480, %r507;
	mov.b32 	%r479, 1;
	// begin inline asm
	shfl.sync.down.b32 %r477, %r649, %r479, %r480, %r501;
	// end inline asm
	add.s32 	%r42, %r399, 1;
	setp.gt.s32 	%p86, %r42, %r480;
	selp.b32 	%r508, 0, %r477, %p86;
	add.s32 	%r483, %r508, %r649;
	mov.b32 	%r484, 2;
	// begin inline asm
	shfl.sync.down.b32 %r482, %r483, %r484, %r480, %r501;
	// end inline asm
	add.s32 	%r43, %r399, 2;
	setp.gt.s32 	%p87, %r43, %r480;
	selp.b32 	%r509, 0, %r482, %p87;
	add.s32 	%r488, %r509, %r483;
	mov.b32 	%r489, 4;
	// begin inline asm
	shfl.sync.down.b32 %r487, %r488, %r489, %r480, %r501;
	// end inline asm
	add.s32 	%r44, %r399, 4;
	setp.gt.s32 	%p88, %r44, %r480;
	selp.b32 	%r510, 0, %r487, %p88;
	add.s32 	%r493, %r510, %r488;
	mov.b32 	%r494, 8;
	// begin inline asm
	shfl.sync.down.b32 %r492, %r493, %r494, %r480, %r501;
	// end inline asm
	add.s32 	%r45, %r399, 8;
	setp.gt.s32 	%p89, %r45, %r480;
	selp.b32 	%r511, 0, %r492, %p89;
	add.s32 	%r498, %r511, %r493;
	mov.b32 	%r499, 16;
	// begin inline asm
	shfl.sync.down.b32 %r497, %r498, %r499, %r480, %r501;
	// end inline asm
	add.s32 	%r46, %r399, 16;
	setp.gt.s32 	%p90, %r46, %r480;
	selp.b32 	%r512, 0, %r497, %p90;
	add.s32 	%r651, %r512, %r498;
$L__BB1_21:
	setp.ne.s32 	%p91, %r653, 101;
	mov.b32 	%r513, -1;
	vote.sync.all.pred 	%p92, %p91, %r513;
	not.pred 	%p93, %p92;
	@%p93 bra 	$L__BB1_29;
	add.s32 	%r652, %r652, -32;
	mul.wide.s32 	%rd60, %r652, 8;
	add.s64 	%rd61, %rd3, %rd60;
	add.s64 	%rd59, %rd61, 256;
	// begin inline asm
	ld.relaxed.gpu.v2.u32 {%r653, %r654}, [%rd59];
	// end inline asm
$L__BB1_23:
	setp.eq.s32 	%p96, %r653, 99;
	mov.b32 	%r520, -1;
	vote.sync.any.pred 	%p97, %p96, %r520;
	not.pred 	%p98, %p97;
	@%p98 bra 	$L__BB1_28;
	setp.gt.u32 	%p106, %r32, 499;
	@%p106 bra 	$L__BB1_26;
	membar.cta;
	bra.uni 	$L__BB1_27;
$L__BB1_26:
	mov.b32 	%r559, 350;
	// begin inline asm
	nanosleep.u32 %r559;
	// end inline asm
$L__BB1_27:
	// begin inline asm
	ld.relaxed.gpu.v2.u32 {%r653, %r654}, [%rd59];
	// end inline asm
	bra.uni 	$L__BB1_23;
$L__BB1_28:
	setp.eq.s32 	%p99, %r653, 101;
	mov.b32 	%r546, -1;
	vote.sync.ballot.b32 	%r547, %p99, %r546;
	and.b32  	%r548, %r547, %r476;
	or.b32  	%r549, %r548, -2147483648;
	add.s32 	%r550, %r549, -1;
	not.b32 	%r551, %r549;
	and.b32  	%r552, %r551, %r550;
	popc.b32 	%r525, %r552;
	mov.b32 	%r524, 1;
	// begin inline asm
	shfl.sync.down.b32 %r522, %r654, %r524, %r525, %r546;
	// end inline asm
	setp.gt.s32 	%p101, %r42, %r525;
	selp.b32 	%r553, 0, %r522, %p101;
	add.s32 	%r528, %r553, %r654;
	mov.b32 	%r529, 2;
	// begin inline asm
	shfl.sync.down.b32 %r527, %r528, %r529, %r525, %r546;
	// end inline asm
	setp.gt.s32 	%p102, %r43, %r525;
	selp.b32 	%r554, 0, %r527, %p102;
	add.s32 	%r533, %r554, %r528;
	mov.b32 	%r534, 4;
	// begin inline asm
	shfl.sync.down.b32 %r532, %r533, %r534, %r525, %r546;
	// end inline asm
	setp.gt.s32 	%p103, %r44, %r525;
	selp.b32 	%r555, 0, %r532, %p103;
	add.s32 	%r538, %r555, %r533;
	mov.b32 	%r539, 8;
	// begin inline asm
	shfl.sync.down.b32 %r537, %r538, %r539, %r525, %r546;
	// end inline asm
	setp.gt.s32 	%p104, %r45, %r525;
	selp.b32 	%r556, 0, %r537, %p104;
	add.s32 	%r543, %r556, %r538;
	mov.b32 	%r544, 16;
	// begin inline asm
	shfl.sync.down.b32 %r542, %r543, %r544, %r525, %r546;
	// end inline asm
	setp.gt.s32 	%p105, %r46, %r525;
	selp.b32 	%r557, 0, %r542, %p105;
	add.s32 	%r558, %r557, %r543;
	add.s32 	%r651, %r558, %r651;
	bra.uni 	$L__BB1_21;
$L__BB1_29:
	setp.ne.s32 	%p94, %r2, 0;
	@%p94 bra 	$L__BB1_31;
	add.s32 	%r516, %r651, %r29;
	add.s64 	%rd58, %rd7, 256;
	mov.b32 	%r515, 101;
	// begin inline asm
	st.relaxed.gpu.v2.u32 [%rd58], {%r515, %r516};
	// end inline asm
	st.shared.v2.u32 	[_ZZ16DeviceScanKernelPKiPi13ScanTileStatejmE12temp_storage], {%r651, %r516};
$L__BB1_31:
	setp.ne.s32 	%p95, %r399, 0;
	@%p95 bra 	$L__BB1_33;
	st.shared.u32 	[_ZZ16DeviceScanKernelPKiPi13ScanTileStatejmE12temp_storage+32], %r651;
$L__BB1_33:
	bar.sync 	0;
	ld.shared.u32 	%r517, [_ZZ16DeviceScanKernelPKiPi13ScanTileStatejmE12temp_storage+32];
	add.s32 	%r655, %r30, %r517;
$L__BB1_34:
	add.s32 	%r618, %r655, %r6;
	add.s32 	%r619, %r7, %r618;
	add.s32 	%r620, %r8, %r619;
	add.s32 	%r621, %r9, %r620;
	add.s32 	%r622, %r10, %r621;
	add.s32 	%r623, %r11, %r622;
	add.s32 	%r624, %r12, %r623;
	add.s32 	%r625, %r13, %r624;
	add.s32 	%r626, %r14, %r625;
	add.s32 	%r627, %r15, %r626;
	add.s32 	%r628, %r16, %r627;
	add.s32 	%r629, %r17, %r628;
	add.s32 	%r630, %r18, %r629;
	add.s32 	%r631, %r19, %r630;
	add.s32 	%r632, %r20, %r631;
	bar.sync 	0;
	st.shared.u32 	[%r5], %r618;
	st.shared.u32 	[%r5+4], %r619;
	st.shared.u32 	[%r5+8], %r620;
	st.shared.u32 	[%r5+12], %r621;
	st.shared.u32 	[%r5+16], %r622;
	st.shared.u32 	[%r5+20], %r623;
	st.shared.u32 	[%r5+24], %r624;
	st.shared.u32 	[%r5+28], %r625;
	st.shared.u32 	[%r5+32], %r626;
	st.shared.u32 	[%r5+36], %r627;
	st.shared.u32 	[%r5+40], %r628;
	st.shared.u32 	[%r5+44], %r629;
	st.shared.u32 	[%r5+48], %r630;
	st.shared.u32 	[%r5+52], %r631;
	st.shared.u32 	[%r5+56], %r632;
	bar.sync 	0;
	ld.shared.u32 	%r633, [%r4];
	ld.shared.u32 	%r634, [%r4+512];
	ld.shared.u32 	%r635, [%r4+1024];
	ld.shared.u32 	%r636, [%r4+1536];
	ld.shared.u32 	%r637, [%r4+2048];
	ld.shared.u32 	%r638, [%r4+2560];
	ld.shared.u32 	%r639, [%r4+3072];
	ld.shared.u32 	%r640, [%r4+3584];
	ld.shared.u32 	%r641, [%r4+4096];
	ld.shared.u32 	%r642, [%r4+4608];
	ld.shared.u32 	%r643, [%r4+5120];
	ld.shared.u32 	%r644, [%r4+5632];
	ld.shared.u32 	%r645, [%r4+6144];
	ld.shared.u32 	%r646, [%r4+6656];
	ld.shared.u32 	%r647, [%r4+7168];
	add.s64 	%rd66, %rd1, %rd51;
	st.global.u32 	[%rd66], %r633;
	st.global.u32 	[%rd66+512], %r634;
	st.global.u32 	[%rd66+1024], %r635;
	st.global.u32 	[%rd66+1536], %r636;
	st.global.u32 	[%rd66+2048], %r637;
	st.global.u32 	[%rd66+2560], %r638;
	st.global.u32 	[%rd66+3072], %r639;
	st.global.u32 	[%rd66+3584], %r640;
	st.global.u32 	[%rd66+4096], %r641;
	st.global.u32 	[%rd66+4608], %r642;
	st.global.u32 	[%rd66+5120], %r643;
	st.global.u32 	[%rd66+5632], %r644;
	st.global.u32 	[%rd66+6144], %r645;
	st.global.u32 	[%rd66+6656], %r646;
	st.global.u32 	[%rd66+7168], %r647;
	bra.uni 	$L__BB1_130;
$L__BB1_35:
	setp.eq.s64 	%p2, %rd5, 0;
	@%p2 bra 	$L__BB1_130;
	shl.b64 	%rd33, %rd4, 2;
	add.s64 	%rd34, %rd2, %rd33;
	ld.global.u32 	%r670, [%rd34];
	mov.u32 	%r170, %tid.x;
	cvt.u64.u32 	%rd10, %r170;
	setp.le.u64 	%p3, %rd5, %rd10;
	mul.wide.u32 	%rd35, %r170, 4;
	add.s64 	%rd11, %rd34, %rd35;
	mov.u32 	%r656, %r670;
	@%p3 bra 	$L__BB1_38;
	ld.global.u32 	%r656, [%rd11];
$L__BB1_38:
	add.s64 	%rd12, %rd10, 128;
	setp.ge.u64 	%p4, %rd12, %rd5;
	mov.u32 	%r657, %r670;
	@%p4 bra 	$L__BB1_40;
	ld.global.u32 	%r657, [%rd11+512];
$L__BB1_40:
	add.s64 	%rd13, %rd10, 256;
	setp.ge.u64 	%p5, %rd13, %rd5;
	mov.u32 	%r658, %r670;
	@%p5 bra 	$L__BB1_42;
	ld.global.u32 	%r658, [%rd11+1024];
$L__BB1_42:
	add.s64 	%rd14, %rd10, 384;
	setp.ge.u64 	%p6, %rd14, %rd5;
	mov.u32 	%r659, %r670;
	@%p6 bra 	$L__BB1_44;
	ld.global.u32 	%r659, [%rd11+1536];
$L__BB1_44:
	add.s64 	%rd15, %rd10, 512;
	setp.ge.u64 	%p7, %rd15, %rd5;
	mov.u32 	%r660, %r670;
	@%p7 bra 	$L__BB1_46;
	ld.global.u32 	%r660, [%rd11+2048];
$L__BB1_46:
	add.s64 	%rd16, %rd10, 640;
	setp.ge.u64 	%p8, %rd16, %rd5;
	mov.u32 	%r661, %r670;
	@%p8 bra 	$L__BB1_48;
	ld.global.u32 	%r661, [%rd11+2560];
$L__BB1_48:
	add.s64 	%rd17, %rd10, 768;
	setp.ge.u64 	%p9, %rd17, %rd5;
	mov.u32 	%r662, %r670;
	@%p9 bra 	$L__BB1_50;
	ld.global.u32 	%r662, [%rd11+3072];
$L__BB1_50:
	add.s64 	%rd18, %rd10, 896;
	setp.ge.u64 	%p10, %rd18, %rd5;
	mov.u32 	%r663, %r670;
	@%p10 bra 	$L__BB1_52;
	ld.global.u32 	%r663, [%rd11+3584];
$L__BB1_52:
	or.b64  	%rd19, %rd10, 1024;
	setp.ge.u64 	%p11, %rd19, %rd5;
	mov.u32 	%r664, %r670;
	@%p11 bra 	$L__BB1_54;
	ld.global.u32 	%r664, [%rd11+4096];
$L__BB1_54:
	add.s64 	%rd20, %rd10, 1152;
	setp.ge.u64 	%p12, %rd20, %rd5;
	mov.u32 	%r665, %r670;
	@%p12 bra 	$L__BB1_56;
	ld.global.u32 	%r665, [%rd11+4608];
$L__BB1_56:
	add.s64 	%rd21, %rd10, 1280;
	setp.ge.u64 	%p13, %rd21, %rd5;
	mov.u32 	%r666, %r670;
	@%p13 bra 	$L__BB1_58;
	ld.global.u32 	%r666, [%rd11+5120];
$L__BB1_58:
	add.s64 	%rd22, %rd10, 1408;
	setp.ge.u64 	%p14, %rd22, %rd5;
	mov.u32 	%r667, %r670;
	@%p14 bra 	$L__BB1_60;
	ld.global.u32 	%r667, [%rd11+5632];
$L__BB1_60:
	add.s64 	%rd23, %rd10, 1536;
	setp.ge.u64 	%p15, %rd23, %rd5;
	mov.u32 	%r668, %r670;
	@%p15 bra 	$L__BB1_62;
	ld.global.u32 	%r668, [%rd11+6144];
$L__BB1_62:
	add.s64 	%rd24, %rd10, 1664;
	setp.ge.u64 	%p16, %rd24, %rd5;
	mov.u32 	%r669, %r670;
	@%p16 bra 	$L__BB1_64;
	ld.global.u32 	%r669, [%rd11+6656];
$L__BB1_64:
	add.s64 	%rd25, %rd10, 1792;
	setp.ge.u64 	%p17, %rd25, %rd5;
	@%p17 bra 	$L__BB1_66;
	ld.global.u32 	%r670, [%rd11+7168];
$L__BB1_66:
	cvt.u32.u64 	%r172, %rd10;
	// begin inline asm
	mov.u32 %r171, %laneid;
	// end inline asm
	shl.b32 	%r173, %r172, 2;
	mov.u32 	%r174, _ZZ16DeviceScanKernelPKiPi13ScanTileStatejmE12temp_storage;
	add.s32 	%r95, %r174, %r173;
	st.shared.u32 	[%r95], %r656;
	st.shared.u32 	[%r95+512], %r657;
	st.shared.u32 	[%r95+1024], %r658;
	st.shared.u32 	[%r95+1536], %r659;
	st.shared.u32 	[%r95+2048], %r660;
	st.shared.u32 	[%r95+2560], %r661;
	st.shared.u32 	[%r95+3072], %r662;
	st.shared.u32 	[%r95+3584], %r663;
	st.shared.u32 	[%r95+4096], %r664;
	st.shared.u32 	[%r95+4608], %r665;
	st.shared.u32 	[%r95+5120], %r666;
	st.shared.u32 	[%r95+5632], %r667;
	st.shared.u32 	[%r95+6144], %r668;
	st.shared.u32 	[%r95+6656], %r669;
	st.shared.u32 	[%r95+7168], %r670;
	bar.sync 	0;
	mad.lo.s32 	%r96, %r172, 56, %r95;
	ld.shared.u32 	%r97, [%r96];
	ld.shared.u32 	%r98, [%r96+4];
	ld.shared.u32 	%r99, [%r96+8];
	ld.shared.u32 	%r100, [%r96+12];
	ld.shared.u32 	%r101, [%r96+16];
	ld.shared.u32 	%r102, [%r96+20];
	ld.shared.u32 	%r103, [%r96+24];
	ld.shared.u32 	%r104, [%r96+28];
	ld.shared.u32 	%r105, [%r96+32];
	ld.shared.u32 	%r106, [%r96+36];
	ld.shared.u32 	%r107, [%r96+40];
	ld.shared.u32 	%r108, [%r96+44];
	ld.shared.u32 	%r109, [%r96+48];
	ld.shared.u32 	%r110, [%r96+52];
	ld.shared.u32 	%r111, [%r96+56];
	bar.sync 	0;
	setp.ne.s32 	%p18, %r1, 0;
	@%p18 bra 	$L__BB1_70;
	add.s32 	%r356, %r98, %r97;
	add.s32 	%r357, %r99, %r356;
	add.s32 	%r358, %r100, %r357;
	add.s32 	%r359, %r101, %r358;
	add.s32 	%r360, %r102, %r359;
	add.s32 	%r361, %r103, %r360;
	add.s32 	%r362, %r104, %r361;
	add.s32 	%r363, %r105, %r362;
	add.s32 	%r364, %r106, %r363;
	add.s32 	%r365, %r107, %r364;
	add.s32 	%r366, %r108, %r365;
	add.s32 	%r367, %r109, %r366;
	add.s32 	%r368, %r110, %r367;
	add.s32 	%r333, %r111, %r368;
	shr.u32 	%r113, %r172, 5;
	mov.b32 	%r332, 1;
	mov.b32 	%r354, -1;
	// begin inline asm
	{  .reg .s32 r0;  .reg .pred p;  shfl.sync.up.b32 r0|p, %r333, %r332, 0, %r354;  @p add.s32 r0, r0, %r333;  mov.s32 %r330, r0;}
	// end inline asm
	mov.b32 	%r337, 2;
	// begin inline asm
	{  .reg .s32 r0;  .reg .pred p;  shfl.sync.up.b32 r0|p, %r330, %r337, 0, %r354;  @p add.s32 r0, r0, %r330;  mov.s32 %r335, r0;}
	// end inline asm
	mov.b32 	%r342, 4;
	// begin inline asm
	{  .reg .s32 r0;  .reg .pred p;  shfl.sync.up.b32 r0|p, %r335, %r342, 0, %r354;  @p add.s32 r0, r0, %r335;  mov.s32 %r340, r0;}
	// end inline asm
	mov.b32 	%r347, 8;
	// begin inline asm
	{  .reg .s32 r0;  .reg .pred p;  shfl.sync.up.b32 r0|p, %r340, %r347, 0, %r354;  @p add.s32 r0, r0, %r340;  mov.s32 %r345, r0;}
	// end inline asm
	mov.b32 	%r352, 16;
	// begin inline asm
	{  .reg .s32 r0;  .reg .pred p;  shfl.sync.up.b32 r0|p, %r345, %r352, 0, %r354;  @p add.s32 r0, r0, %r345;  mov.s32 %r350, r0;}
	// end inline asm
	setp.ne.s32 	%p53, %r171, 31;
	@%p53 bra 	$L__BB1_69;
	shl.b32 	%r369, %r113, 2;
	add.s32 	%r371, %r174, %r369;
	st.shared.u32 	[%r371+16], %r350;
$L__BB1_69:
	bar.sync 	0;
	.pragma "used_bytes_mask 4095";
	ld.shared.v4.u32 	{%r373, %r374, %r375, %r376}, [_ZZ16DeviceScanKernelPKiPi13ScanTileStatejmE12temp_storage+16];
	add.s32 	%r377, %r374, %r373;
	setp.eq.s32 	%p54, %r113, 2;
	selp.b32 	%r378, %r377, %r373, %p54;
	add.s32 	%r379, %r375, %r377;
	setp.eq.s32 	%p55, %r113, 3;
	selp.b32 	%r380, %r379, %r378, %p55;
	setp.lt.u32 	%p56, %r172, 32;
	selp.b32 	%r381, 0, %r380, %p56;
	sub.s32 	%r382, %r350, %r333;
	add.s32 	%r678, %r382, %r381;
	bra.uni 	$L__BB1_98;
$L__BB1_70:
	add.s32 	%r201, %r98, %r97;
	add.s32 	%r202, %r99, %r201;
	add.s32 	%r203, %r100, %r202;
	add.s32 	%r204, %r101, %r203;
	add.s32 	%r205, %r102, %r204;
	add.s32 	%r206, %r103, %r205;
	add.s32 	%r207, %r104, %r206;
	add.s32 	%r208, %r105, %r207;
	add.s32 	%r209, %r106, %r208;
	add.s32 	%r210, %r107, %r209;
	add.s32 	%r211, %r108, %r210;
	add.s32 	%r212, %r109, %r211;
	add.s32 	%r213, %r110, %r212;
	add.s32 	%r178, %r111, %r213;
	shr.u32 	%r117, %r172, 5;
	mov.b32 	%r177, 1;
	mov.b32 	%r199, -1;
	// begin inline asm
	{  .reg .s32 r0;  .reg .pred p;  shfl.sync.up.b32 r0|p, %r178, %r177, 0, %r199;  @p add.s32 r0, r0, %r178;  mov.s32 %r175, r0;}
	// end inline asm
	mov.b32 	%r182, 2;
	// begin inline asm
	{  .reg .s32 r0;  .reg .pred p;  shfl.sync.up.b32 r0|p, %r175, %r182, 0, %r199;  @p add.s32 r0, r0, %r175;  mov.s32 %r180, r0;}
	// end inline asm
	mov.b32 	%r187, 4;
	// begin inline asm
	{  .reg .s32 r0;  .reg .pred p;  shfl.sync.up.b32 r0|p, %r180, %r187, 0, %r199;  @p add.s32 r0, r0, %r180;  mov.s32 %r185, r0;}
	// end inline asm
	mov.b32 	%r192, 8;
	// begin inline asm
	{  .reg .s32 r0;  .reg .pred p;  shfl.sync.up.b32 r0|p, %r185, %r192, 0, %r199;  @p add.s32 r0, r0, %r185;  mov.s32 %r190, r0;}
	// end inline asm
	mov.b32 	%r197, 16;
	// begin inline asm
	{  .reg .s32 r0;  .reg .pred p;  shfl.sync.up.b32 r0|p, %r190, %r197, 0, %r199;  @p add.s32 r0, r0, %r190;  mov.s32 %r195, r0;}
	// end inline asm
	setp.ne.s32 	%p19, %r171, 31;
	@%p19 bra 	$L__BB1_72;
	shl.b32 	%r214, %r117, 2;
	add.s32 	%r216, %r174, %r214;
	st.shared.u32 	[%r216+16], %r195;
$L__BB1_72:
	cvt.u32.u64 	%r217, %rd10;
	bar.sync 	0;
	ld.shared.v4.u32 	{%r218, %r219, %r220, %r221}, [_ZZ16DeviceScanKernelPKiPi13ScanTileStatejmE12temp_storage+16];
	add.s32 	%r222, %r219, %r218;
	setp.eq.s32 	%p20, %r117, 2;
	selp.b32 	%r223, %r222, %r218, %p20;
	add.s32 	%r224, %r220, %r222;
	setp.eq.s32 	%p21, %r117, 3;
	selp.b32 	%r225, %r224, %r223, %p21;
	add.s32 	%r119, %r221, %r224;
	setp.gt.u32 	%p22, %r217, 31;
	setp.lt.u32 	%p23, %r217, 32;
	selp.b32 	%r226, 0, %r225, %p23;
	sub.s32 	%r227, %r195, %r178;
	add.s32 	%r120, %r227, %r226;
	@%p22 bra 	$L__BB1_97;
	setp.ne.s32 	%p24, %r217, 0;
	mul.wide.u32 	%rd36, %r1, 8;
	add.s64 	%rd26, %rd3, %rd36;
	@%p24 bra 	$L__BB1_75;
	st.shared.u32 	[_ZZ16DeviceScanKernelPKiPi13ScanTileStatejmE12temp_storage+8], %r119;
	add.s64 	%rd37, %rd26, 256;
	mov.b32 	%r229, 100;
	// begin inline asm
	st.relaxed.gpu.v2.u32 [%rd37], {%r229, %r119};
	// end inline asm
$L__BB1_75:
	not.b32 	%r232, %r217;
	add.s32 	%r675, %r1, %r232;
	mov.u32 	%r122, %nctaid.x;
	setp.gt.u32 	%p25, %r122, 499;
	@%p25 bra 	$L__BB1_77;
	membar.cta;
	bra.uni 	$L__BB1_78;
$L__BB1_77:
	mov.b32 	%r233, 450;
	// begin inline asm
	nanosleep.u32 %r233;
	// end inline asm
$L__BB1_78:
	mul.wide.s32 	%rd39, %r675, 8;
	add.s64 	%rd40, %rd3, %rd39;
	add.s64 	%rd38, %rd40, 256;
	// begin inline asm
	ld.relaxed.gpu.v2.u32 {%r676, %r672}, [%rd38];
	// end inline asm
$L__BB1_79:
	setp.eq.s32 	%p26, %r676, 99;
	mov.b32 	%r236, -1;
	vote.sync.any.pred 	%p27, %p26, %r236;
	not.pred 	%p28, %p27;
	@%p28 bra 	$L__BB1_84;
	@%p25 bra 	$L__BB1_82;
	membar.cta;
	bra.uni 	$L__BB1_83;
$L__BB1_82:
	mov.b32 	%r327, 350;
	// begin inline asm
	nanosleep.u32 %r327;
	// end inline asm
$L__BB1_83:
	// begin inline asm
	ld.relaxed.gpu.v2.u32 {%r676, %r672}, [%rd38];
	// end inline asm
	bra.uni 	$L__BB1_79;
$L__BB1_84:
	setp.eq.s32 	%p29, %r676, 101;
	mov.b32 	%r263, -1;
	vote.sync.ballot.b32 	%r264, %p29, %r263;
	// begin inline asm
	mov.u32 %r238, %lanemask_ge;
	// end inline asm
	and.b32  	%r265, %r264, %r238;
	or.b32  	%r266, %r265, -2147483648;
	add.s32 	%r267, %r266, -1;
	not.b32 	%r268, %r266;
	and.b32  	%r269, %r268, %r267;
	popc.b32 	%r242, %r269;
	mov.b32 	%r241, 1;
	// begin inline asm
	shfl.sync.down.b32 %r239, %r672, %r241, %r242, %r263;
	// end inline asm
	add.s32 	%r132, %r171, 1;
	setp.gt.s32 	%p31, %r132, %r242;
	selp.b32 	%r270, 0, %r239, %p31;
	add.s32 	%r245, %r270, %r672;
	mov.b32 	%r246, 2;
	// begin inline asm
	shfl.sync.down.b32 %r244, %r245, %r246, %r242, %r263;
	// end inline asm
	add.s32 	%r133, %r171, 2;
	setp.gt.s32 	%p32, %r133, %r242;
	selp.b32 	%r271, 0, %r244, %p32;
	add.s32 	%r250, %r271, %r245;
	mov.b32 	%r251, 4;
	// begin inline asm
	shfl.sync.down.b32 %r249, %r250, %r251, %r242, %r263;
	// end inline asm
	add.s32 	%r134, %r171, 4;
	setp.gt.s32 	%p33, %r134, %r242;
	selp.b32 	%r272, 0, %r249, %p33;
	add.s32 	%r255, %r272, %r250;
	mov.b32 	%r256, 8;
	// begin inline asm
	shfl.sync.down.b32 %r254, %r255, %r256, %r242, %r263;
	// end inline asm
	add.s32 	%r135, %r171, 8;
	setp.gt.s32 	%p34, %r135, %r242;
	selp.b32 	%r273, 0, %r254, %p34;
	add.s32 	%r260, %r273, %r255;
	mov.b32 	%r261, 16;
	// begin inline asm
	shfl.sync.down.b32 %r259, %r260, %r261, %r242, %r263;
	// end inline asm
	add.s32 	%r274, %r171, 16;
	setp.gt.s32 	%p35, %r274, %r242;
	selp.b32 	%r275, 0, %r259, %p35;
	add.s32 	%r673, %r275, %r260;
$L__BB1_85:
	setp.ne.s32 	%p36, %r676, 101;
	mov.b32 	%r276, -1;
	vote.sync.all.pred 	%p37, %p36, %r276;
	not.pred 	%p38, %p37;
	@%p38 bra 	$L__BB1_93;
	add.s32 	%r675, %r675, -32;
	mul.wide.s32 	%rd43, %r675, 8;
	add.s64 	%rd44, %rd3, %rd43;
	add.s64 	%rd42, %rd44, 256;
	// begin inline asm
	ld.relaxed.gpu.v2.u32 {%r676, %r677}, [%rd42];
	// end inline asm
$L__BB1_87:
	setp.eq.s32 	%p41, %r676, 99;
	mov.b32 	%r284, -1;
	vote.sync.any.pred 	%p42, %p41, %r284;
	not.pred 	%p43, %p42;
	@%p43 bra 	$L__BB1_92;
	@%p25 bra 	$L__BB1_90;
	membar.cta;
	bra.uni 	$L__BB1_91;
$L__BB1_90:
	mov.b32 	%r324, 350;
	// begin inline asm
	nanosleep.u32 %r324;
	// end inline asm
$L__BB1_91:
	// begin inline asm
	ld.relaxed.gpu.v2.u32 {%r676, %r677}, [%rd42];
	// end inline asm
	bra.uni 	$L__BB1_87;
$L__BB1_92:
	setp.eq.s32 	%p44, %r676, 101;
	mov.b32 	%r310, -1;
	vote.sync.ballot.b32 	%r311, %p44, %r310;
	and.b32  	%r312, %r311, %r238;
	or.b32  	%r313, %r312, -2147483648;
	add.s32 	%r314, %r313, -1;
	not.b32 	%r315, %r313;
	and.b32  	%r316, %r315, %r314;
	popc.b32 	%r289, %r316;
	mov.b32 	%r288, 1;
	// begin inline asm
	shfl.sync.down.b32 %r286, %r677, %r288, %r289, %r310;
	// end inline asm
	setp.gt.s32 	%p46, %r132, %r289;
	selp.b32 	%r317, 0, %r286, %p46;
	add.s32 	%r292, %r317, %r677;
	mov.b32 	%r293, 2;
	// begin inline asm
	shfl.sync.down.b32 %r291, %r292, %r293, %r289, %r310;
	// end inline asm
	setp.gt.s32 	%p47, %r133, %r289;
	selp.b32 	%r318, 0, %r291, %p47;
	add.s32 	%r297, %r318, %r292;
	mov.b32 	%r298, 4;
	// begin inline asm
	shfl.sync.down.b32 %r296, %r297, %r298, %r289, %r310;
	// end inline asm
	setp.gt.s32 	%p48, %r134, %r289;
	selp.b32 	%r319, 0, %r296, %p48;
	add.s32 	%r302, %r319, %r297;
	mov.b32 	%r303, 8;
	// begin inline asm
	shfl.sync.down.b32 %r301, %r302, %r303, %r289, %r310;
	// end inline asm
	setp.gt.s32 	%p49, %r135, %r289;
	selp.b32 	%r320, 0, %r301, %p49;
	add.s32 	%r307, %r320, %r302;
	mov.b32 	%r308, 16;
	// begin inline asm
	shfl.sync.down.b32 %r306, %r307, %r308, %r289, %r310;
	// end inline asm
	add.s32 	%r321, %r171, 16;
	setp.gt.s32 	%p50, %r321, %r289;
	selp.b32 	%r322, 0, %r306, %p50;
	add.s32 	%r323, %r322, %r307;
	add.s32 	%r673, %r323, %r673;
	bra.uni 	$L__BB1_85;
$L__BB1_93:
	cvt.u32.u64 	%r278, %rd10;
	setp.ne.s32 	%p39, %r278, 0;
	@%p39 bra 	$L__BB1_95;
	add.s32 	%r280, %r673, %r119;
	add.s64 	%rd41, %rd26, 256;
	mov.b32 	%r279, 101;
	// begin inline asm
	st.relaxed.gpu.v2.u32 [%rd41], {%r279, %r280};
	// end inline asm
	st.shared.v2.u32 	[_ZZ16DeviceScanKernelPKiPi13ScanTileStatejmE12temp_storage], {%r673, %r280};
$L__BB1_95:
	setp.ne.s32 	%p40, %r171, 0;
	@%p40 bra 	$L__BB1_97;
	st.shared.u32 	[_ZZ16DeviceScanKernelPKiPi13ScanTileStatejmE12temp_storage+32], %r673;
$L__BB1_97:
	bar.sync 	0;
	ld.shared.u32 	%r281, [_ZZ16DeviceScanKernelPKiPi13ScanTileStatejmE12temp_storage+32];
	add.s32 	%r678, %r120, %r281;
$L__BB1_98:
	cvt.u32.u64 	%r383, %rd10;
	add.s32 	%r384, %r678, %r97;
	add.s32 	%r385, %r98, %r384;
	add.s32 	%r386, %r99, %r385;
	add.s32 	%r387, %r100, %r386;
	add.s32 	%r388, %r101, %r387;
	add.s32 	%r389, %r102, %r388;
	add.s32 	%r390, %r103, %r389;
	add.s32 	%r391, %r104, %r390;
	add.s32 	%r392, %r105, %r391;
	add.s32 	%r393, %r106, %r392;
	add.s32 	%r394, %r107, %r393;
	add.s32 	%r395, %r108, %r394;
	add.s32 	%r396, %r109, %r395;
	add.s32 	%r397, %r110, %r396;
	add.s32 	%r398, %r111, %r397;
	bar.sync 	0;
	st.shared.u32 	[%r96], %r384;
	st.shared.u32 	[%r96+4], %r385;
	st.shared.u32 	[%r96+8], %r386;
	st.shared.u32 	[%r96+12], %r387;
	st.shared.u32 	[%r96+16], %r388;
	st.shared.u32 	[%r96+20], %r389;
	st.shared.u32 	[%r96+24], %r390;
	st.shared.u32 	[%r96+28], %r391;
	st.shared.u32 	[%r96+32], %r392;
	st.shared.u32 	[%r96+36], %r393;
	st.shared.u32 	[%r96+40], %r394;
	st.shared.u32 	[%r96+44], %r395;
	st.shared.u32 	[%r96+48], %r396;
	st.shared.u32 	[%r96+52], %r397;
	st.shared.u32 	[%r96+56], %r398;
	bar.sync 	0;
	ld.shared.u32 	%r152, [%r95];
	ld.shared.u32 	%r153, [%r95+512];
	ld.shared.u32 	%r154, [%r95+1024];
	ld.shared.u32 	%r155, [%r95+1536];
	ld.shared.u32 	%r156, [%r95+2048];
	ld.shared.u32 	%r157, [%r95+2560];
	ld.shared.u32 	%r158, [%r95+3072];
	ld.shared.u32 	%r159, [%r95+3584];
	ld.shared.u32 	%r160, [%r95+4096];
	ld.shared.u32 	%r161, [%r95+4608];
	ld.shared.u32 	%r162, [%r95+5120];
	ld.shared.u32 	%r163, [%r95+5632];
	ld.shared.u32 	%r164, [%r95+6144];
	ld.shared.u32 	%r165, [%r95+6656];
	ld.shared.u32 	%r166, [%r95+7168];
	setp.ne.s32 	%p57, %r383, 0;
	@%p57 bra 	$L__BB1_100;
	st.volatile.shared.u64 	[_ZZ16DeviceScanKernelPKiPi13ScanTileStatejmE12temp_storage+7680], %rd5;
$L__BB1_100:
	ld.param.u64 	%rd67, [_Z16DeviceScanKernelPKiPi13ScanTileStatejm_param_1];
	setp.le.u64 	%p58, %rd5, %rd10;
	bar.sync 	0;
	add.s64 	%rd47, %rd4, %rd10;
	cvta.to.global.u64 	%rd48, %rd67;
	shl.b64 	%rd49, %rd47, 2;
	add.s64 	%rd29, %rd48, %rd49;
	@%p58 bra 	$L__BB1_102;
	st.global.u32 	[%rd29], %r152;
$L__BB1_102:
	setp.ge.u64 	%p59, %rd12, %rd5;
	@%p59 bra 	$L__BB1_104;
	st.global.u32 	[%rd29+512], %r153;
$L__BB1_104:
	setp.ge.u64 	%p60, %rd13, %rd5;
	@%p60 bra 	$L__BB1_106;
	st.global.u32 	[%rd29+1024], %r154;
$L__BB1_106:
	setp.ge.u64 	%p61, %rd14, %rd5;
	@%p61 bra 	$L__BB1_108;
	st.global.u32 	[%rd29+1536], %r155;
$L__BB1_108:
	setp.ge.u64 	%p62, %rd15, %rd5;
	@%p62 bra 	$L__BB1_110;
	st.global.u32 	[%rd29+2048], %r156;
$L__BB1_110:
	setp.ge.u64 	%p63, %rd16, %rd5;
	@%p63 bra 	$L__BB1_112;
	st.global.u32 	[%rd29+2560], %r157;
$L__BB1_112:
	setp.ge.u64 	%p64, %rd17, %rd5;
	@%p64 bra 	$L__BB1_114;
	st.global.u32 	[%rd29+3072], %r158;
$L__BB1_114:
	setp.ge.u64 	%p65, %rd18, %rd5;
	@%p65 bra 	$L__BB1_116;
	st.global.u32 	[%rd29+3584], %r159;
$L__BB1_116:
	setp.ge.u64 	%p66, %rd19, %rd5;
	@%p66 bra 	$L__BB1_118;
	st.global.u32 	[%rd29+4096], %r160;
$L__BB1_118:
	setp.ge.u64 	%p67, %rd20, %rd5;
	@%p67 bra 	$L__BB1_120;
	st.global.u32 	[%rd29+4608], %r161;
$L__BB1_120:
	setp.ge.u64 	%p68, %rd21, %rd5;
	@%p68 bra 	$L__BB1_122;
	st.global.u32 	[%rd29+5120], %r162;
$L__BB1_122:
	setp.ge.u64 	%p69, %rd22, %rd5;
	@%p69 bra 	$L__BB1_124;
	st.global.u32 	[%rd29+5632], %r163;
$L__BB1_124:
	setp.ge.u64 	%p70, %rd23, %rd5;
	@%p70 bra 	$L__BB1_126;
	st.global.u32 	[%rd29+6144], %r164;
$L__BB1_126:
	setp.ge.u64 	%p71, %rd24, %rd5;
	@%p71 bra 	$L__BB1_128;
	st.global.u32 	[%rd29+6656], %r165;
$L__BB1_128:
	setp.ge.u64 	%p72, %rd25, %rd5;
	@%p72 bra 	$L__BB1_130;
	st.global.u32 	[%rd29+7168], %r166;
$L__BB1_130:
	ret;

}


// ===== COMPILED SASS (sm_100) =====

	.target	sm_100

	.elftype	@"ET_EXEC"


//--------------------- .note.nv.tkinfo           --------------------------
	.section	.note.nv.tkinfo,"",@"SHT_NOTE"
	.sectionflags	@"SHF_NOTE_NV_TKINFO"
	.tkinfo
        /*0018*/ 	.word	0x00000002
        /*0030*/ 	.string	""
        /*0030*/ 	.string	"ptxas"
        /*0030*/ 	.string	"Cuda compilation tools, release 13.0, V13.0.88"
        /*0030*/ 	.string	"Build cuda_13.0.r13.0/compiler.36424714_0"
        /*0030*/ 	.string	"-arch sm_100 -m 64 "



//--------------------- .note.nv.cuinfo           --------------------------
	.section	.note.nv.cuinfo,"",@"SHT_NOTE"
	.sectionflags	@"SHF_NOTE_NV_CUINFO"
        /*0018*/ 	.short	0x0002
        /*001a*/ 	.short	0x0064
        /*001c*/ 	.short	0x0082
	.zero		2


//--------------------- .nv.info                  --------------------------
	.section	.nv.info,"",@"SHT_CUDA_INFO"
	.align	4


	//----- nvinfo : EIATTR_REGCOUNT
	.align		4
        /*0000*/ 	.byte	0x04, 0x2f
        /*0002*/ 	.short	(.L_11 - .L_10)
	.align		4
.L_10:
        /*0004*/ 	.word	index@(_Z20DeviceScanInitKernel13ScanTileStatem)
        /*0008*/ 	.word	0x0000000a


	//----- nvinfo : EIATTR_FRAME_SIZE
	.align		4
.L_11:
        /*000c*/ 	.byte	0x04, 0x11
        /*000e*/ 	.short	(.L_13 - .L_12)
	.align		4
.L_12:
        /*0010*/ 	.word	index@(_Z20DeviceScanInitKernel13ScanTileStatem)
        /*0014*/ 	.word	0x00000000


	//----- nvinfo : EIATTR_REGCOUNT
	.align		4
.L_13:
        /*0018*/ 	.byte	0x04, 0x2f
        /*001a*/ 	.short	(.L_15 - .L_14)
	.align		4
.L_14:
        /*001c*/ 	.word	index@(_Z16DeviceScanKernelPKiPi13ScanTileStatejm)
        /*0020*/ 	.word	0x00000030


	//----- nvinfo : EIATTR_FRAME_SIZE
	.align		4
.L_15:
        /*0024*/ 	.byte	0x04, 0x11
        /*0026*/ 	.short	(.L_17 - .L_16)
	.align		4
.L_16:
        /*0028*/ 	.word	index@(_Z16DeviceScanKernelPKiPi13ScanTileStatejm)
        /*002c*/ 	.word	0x00000000


	//----- nvinfo : EIATTR_MIN_STACK_SIZE
	.align		4
.L_17:
        /*0030*/ 	.byte	0x04, 0x12
        /*0032*/ 	.short	(.L_19 - .L_18)
	.align		4
.L_18:
        /*0034*/ 	.word	index@(_Z16DeviceScanKernelPKiPi13ScanTileStatejm)
        /*0038*/ 	.word	0x00000000


	//----- nvinfo : EIATTR_MIN_STACK_SIZE
	.align		4
.L_19:
        /*003c*/ 	.byte	0x04, 0x12
        /*003e*/ 	.short	(.L_21 - .L_20)
	.align		4
.L_20:
        /*0040*/ 	.word	index@(_Z20DeviceScanInitKernel13ScanTileStatem)
        /*0044*/ 	.word	0x00000000
.L_21:


//--------------------- .nv.compat                --------------------------
	.section	.nv.compat,"",@"SHT_CUDA_COMPAT_INFO"
	.align	4
        /*0000*/ 	.byte	0x02, 0x09, 0x00, 0x00, 0x02, 0x02, 0x01, 0x00, 0x02, 0x05, 0x05, 0x00, 0x03, 0x07, 0x01, 0x01
        /*0010*/ 	.byte	0x02, 0x03, 0x00, 0x00, 0x02, 0x06, 0x01, 0x00, 0x04, 0x0b, 0x08, 0x00, 0x09, 0x00, 0x00, 0x00
        /*0020*/ 	.byte	0x00, 0x00, 0x00, 0x00


//--------------------- .nv.info._Z16DeviceScanKernelPKiPi13ScanTileStatejm --------------------------
	.section	.nv.info._Z16DeviceScanKernelPKiPi13ScanTileStatejm,"",@"SHT_CUDA_INFO"
	.sectionflags	@""
	.align	4


	//----- nvinfo : EIATTR_CUDA_API_VERSION
	.align		4
        /*0000*/ 	.byte	0x04, 0x37
        /*0002*/ 	.short	(.L_23 - .L_22)
.L_22:
        /*0004*/ 	.word	0x00000082


	//----- nvinfo : EIATTR_KPARAM_INFO
	.align		4
.L_23:
        /*0008*/ 	.byte	0x04, 0x17
        /*000a*/ 	.short	(.L_25 - .L_24)
.L_24:
        /*000c*/ 	.word	0x00000000
        /*0010*/ 	.short	0x0004
        /*0012*/ 	.short	0x0020
        /*0014*/ 	.byte	0x00, 0xf0, 0x21, 0x00


	//----- nvinfo : EIATTR_KPARAM_INFO
	.align		4
.L_25:
        /*0018*/ 	.byte	0x04, 0x17
        /*001a*/ 	.short	(.L_27 - .L_26)
.L_26:
        /*001c*/ 	.word	0x00000000
        /*0020*/ 	.short	0x0003
        /*0022*/ 	.short	0x0018
        /*0024*/ 	.byte	0x00, 0xf0, 0x11, 0x00


	//----- nvinfo : EIATTR_KPARAM_INFO
	.align		4
.L_27:
        /*0028*/ 	.byte	0x04, 0x17
        /*002a*/ 	.short	(.L_29 - .L_28)
.L_28:
        /*002c*/ 	.word	0x00000000
        /*0030*/ 	.short	0x0002
        /*0032*/ 	.short	0x0010
        /*0034*/ 	.byte	0x00, 0xf0, 0x21, 0x00


	//----- nvinfo : EIATTR_KPARAM_INFO
	.align		4
.L_29:
        /*0038*/ 	.byte	0x04, 0x17
        /*003a*/ 	.short	(.L_31 - .L_30)
.L_30:
        /*003c*/ 	.word	0x00000000
        /*0040*/ 	.short	0x0001
        /*0042*/ 	.short	0x0008
        /*0044*/ 	.byte	0x00, 0xf5, 0x21, 0x00


	//----- nvinfo : EIATTR_KPARAM_INFO
	.align		4
.L_31:
        /*0048*/ 	.byte	0x04, 0x17
        /*004a*/ 	.short	(.L_33 - .L_32)
.L_32:
        /*004c*/ 	.word	0x00000000
        /*0050*/ 	.short	0x0000
        /*0052*/ 	.short	0x0000
        /*0054*/ 	.byte	0x00, 0xf5, 0x21, 0x00


	//----- nvinfo : EIATTR_SPARSE_MMA_MASK
	.align		4
.L_33:
        /*0058*/ 	.byte	0x03, 0x50
        /*005a*/ 	.short	0x0000


	//----- nvinfo : EIATTR_MAXREG_COUNT
	.align		4
        /*005c*/ 	.byte	0x03, 0x1b
        /*005e*/ 	.short	0x00ff


	//----- nvinfo : EIATTR_NUM_BARRIERS
	.align		4
        /*0060*/ 	.byte	0x02, 0x4c
        /*0062*/ 	.byte	0x01
	.zero		1


	//----- nvinfo : EIATTR_MERCURY_ISA_VERSION
	.align		4
        /*0064*/ 	.byte	0x03, 0x5f
        /*0066*/ 	.short	0x0101


	//----- nvinfo : EIATTR_UNUSED_LOAD_BYTE_OFFSET
	.align		4
        /*0068*/ 	.byte	0x04, 0x44
        /*006a*/ 	.short	(.L_35 - .L_34)


	//   ....[0]....
.L_34:
        /*006c*/ 	.word	0x000020e0
        /*0070*/ 	.word	0x00000fff


	//----- nvinfo : EIATTR_COOP_GROUP_MASK_REGIDS
	.align		4
.L_35:
        /*0074*/ 	.byte	0x04, 0x29
        /*0076*/ 	.short	(.L_37 - .L_36)


	//   ....[0]....
.L_36:
        /*0078*/ 	.word	0xffffffff


	//   ....[1]....
        /*007c*/ 	.word	0xffffffff


	//   ....[2]....
        /*0080*/ 	.word	0xffffffff


	//   ....[3]....
        /*0084*/ 	.word	0xffffffff


	//   ....[4]....
        /*0088*/ 	.word	0xffffffff


	//   ....[5]....
        /*008c*/ 	.word	0xffffffff


	//   ....[6]....
        /*0090*/ 	.word	0xffffffff


	//   ....[7]....
        /*0094*/ 	.word	0xffffffff


	//   ....[8]....
        /*0098*/ 	.word	0xffffffff


	//   ....[9]....
        /*009c*/ 	.word	0xffffffff


	//   ....[10]....
        /*00a0*/ 	.word	0xffffffff


	//   ....[11]....
        /*00a4*/ 	.word	0xffffffff


	//   ....[12]....
        /*00a8*/ 	.word	0xffffffff


	//   ....[13]....
        /*00ac*/ 	.word	0xffffffff


	//   ....[14]....
        /*00b0*/ 	.word	0xffffffff


	//   ....[15]....
        /*00b4*/ 	.word	0xffffffff


	//   ....[16]....
        /*00b8*/ 	.word	0xffffffff


	//   ....[17]....
        /*00bc*/ 	.word	0xffffffff


	//   ....[18]....
        /*00c0*/ 	.word	0xffffffff


	//   ....[19]....
        /*00c4*/ 	.word	0xffffffff


	//   ....[20]....
        /*00c8*/ 	.word	0xffffffff


	//   ....[21]....
        /*00cc*/ 	.word	0xffffffff


	//   ....[22]....
        /*00d0*/ 	.word	0xffffffff


	//   ....[23]....
        /*00d4*/ 	.word	0xffffffff


	//   ....[24]....
        /*00d8*/ 	.word	0xffffffff


	//   ....[25]....
        /*00dc*/ 	.word	0xffffffff


	//   ....[26]....
        /*00e0*/ 	.word	0xffffffff


	//   ....[27]....
        /*00e4*/ 	.word	0xffffffff


	//   ....[28]....
        /*00e8*/ 	.word	0xffffffff


	//   ....[29]....
        /*00ec*/ 	.word	0xffffffff


	//   ....[30]....
        /*00f0*/ 	.word	0xffffffff


	//   ....[31]....
        /*00f4*/ 	.word	0xffffffff


	//   ....[32]....
        /*00f8*/ 	.word	0xffffffff


	//   ....[33]....
        /*00fc*/ 	.word	0xffffffff


	//   ....[34]....
        /*0100*/ 	.word	0xffffffff


	//   ....[35]....
        /*0104*/ 	.word	0xffffffff


	//   ....[36]....
        /*0108*/ 	.word	0xffffffff


	//   ....[37]....
        /*010c*/ 	.word	0xffffffff


	//   ....[38]....
        /*0110*/ 	.word	0xffffffff


	//   ....[39]....
        /*0114*/ 	.word	0xffffffff


	//   ....[40]....
        /*0118*/ 	.word	0xffffffff


	//   ....[41]....
        /*011c*/ 	.word	0xffffffff


	//   ....[42]....
        /*0120*/ 	.word	0xffffffff


	//   ....[43]....
        /*0124*/ 	.word	0xffffffff


	//   ....[44]....
        /*0128*/ 	.word	0xffffffff


	//   ....[45]....
        /*012c*/ 	.word	0xffffffff


	//   ....[46]....
        /*0130*/ 	.word	0xffffffff


	//   ....[47]....
        /*0134*/ 	.word	0xffffffff


	//   ....[48]....
        /*0138*/ 	.word	0xffffffff


	//   ....[49]....
        /*013c*/ 	.word	0xffffffff


	//   ....[50]....
        /*0140*/ 	.word	0xffffffff


	//   ....[51]....
        /*0144*/ 	.word	0xffffffff


	//   ....[52]....
        /*0148*/ 	.word	0xffffffff


	//   ....[53]....
        /*014c*/ 	.word	0xffffffff


	//   ....[54]....
        /*0150*/ 	.word	0xffffffff


	//   ....[55]....
        /*0154*/ 	.word	0xffffffff


	//   ....[56]....
        /*0158*/ 	.word	0x05000024


	//   ....[57]....
        /*015c*/ 	.word	0x05000024


	//   ....[58]....
        /*0160*/ 	.word	0x05000024


	//   ....[59]....
        /*0164*/ 	.word	0x05000024


	//   ....[60]....
        /*0168*/ 	.word	0x05000024


	//   ....[61]....
        /*016c*/ 	.word	0x05000024


	//   ....[62]....
        /*0170*/ 	.word	0x05000024


	//   ....[63]....
        /*0174*/ 	.word	0x05000024


	//   ....[64]....
        /*0178*/ 	.word	0x05000024


	//   ....[65]....
        /*017c*/ 	.word	0x05000024


	//   ....[66]....
        /*0180*/ 	.word	0x05000024


	//   ....[67]....
        /*0184*/ 	.word	0x05000024


	//   ....[68]....
        /*0188*/ 	.word	0x05000024


	//   ....[69]....
        /*018c*/ 	.word	0x05000024


	//   ....[70]....
        /*0190*/ 	.word	0x05000024


	//   ....[71]....
        /*0194*/ 	.word	0x05000024


	//   ....[72]....
        /*0198*/ 	.word	0x05000024


	//   ....[73]....
        /*019c*/ 	.word	0x05000024


	//   ....[74]....
        /*01a0*/ 	.word	0x05000024


	//   ....[75]....
        /*01a4*/ 	.word	0x05000024


	//   ....[76]....
        /*01a8*/ 	.word	0x05000024


	//   ....[77]....
        /*01ac*/ 	.word	0x05000024


	//   ....[78]....
        /*01b0*/ 	.word	0x05000024


	//   ....[79]....
        /*01b4*/ 	.word	0x05000024


	//   ....[80]....
        /*01b8*/ 	.word	0x05000024


	//   ....[81]....
        /*01bc*/ 	.word	0x05000024


	//   ....[82]....
        /*01c0*/ 	.word	0x05000024


	//   ....[83]....
        /*01c4*/ 	.word	0x05000024


	//   ....[84]....
        /*01c8*/ 	.word	0x05000024


	//   ....[85]....
        /*01cc*/ 	.word	0x05000024


	//   ....[86]....
        /*01d0*/ 	.word	0x05000024


	//   ....[87]....
        /*01d4*/ 	.word	0x05000024


	//   ....[88]....
        /*01d8*/ 	.word	0x05000024


	//   ....[89]....
        /*01dc*/ 	.word	0x05000024


	//   ....[90]....
        /*01e0*/ 	.word	0x05000024


	//   ....[91]....
        /*01e4*/ 	.word	0x05000024


	//----- nvinfo : EIATTR_COOP_GROUP_INSTR_OFFSETS
	.align		4
.L_37:
        /*01e8*/ 	.byte	0x04, 0x28
        /*01ea*/ 	.short	(.L_39 - .L_38)


	//   ....[0]....
.L_38:
        /*01ec*/ 	.word	0x00000560


	//   ....[1]....
        /*01f0*/ 	.word	0x00000580


	//   ....[2]....
        /*01f4*/ 	.word	0x000005a0


	//   ....[3]....
        /*01f8*/ 	.word	0x000005c0


	//   ....[4]....
        /*01fc*/ 	.word	0x000005e0


	//   ....[5]....
        /*0200*/ 	.word	0x000007e0


	//   ....[6]....
        /*0204*/ 	.word	0x00000800


	//   ....[7]....
        /*0208*/ 	.word	0x00000820


	//   ....[8]....
        /*020c*/ 	.word	0x00000840


	//   ....[9]....
        /*0210*/ 	.word	0x00000860


	//   ....[10]....
        /*0214*/ 	.word	0x00000ab0


	//   ....[11]....
        /*0218*/ 	.word	0x00000b70


	//   ....[12]....
        /*021c*/ 	.word	0x00000bd0


	//   ....[13]....
        /*0220*/ 	.word	0x00000c50


	//   ....[14]....
        /*0224*/ 	.word	0x00000ca0


	//   ....[15]....
        /*0228*/ 	.word	0x00000cf0


	//   ....[16]....
        /*022c*/ 	.word	0x00000d40


	//   ....[17]....
        /*0230*/ 	.word	0x00000d90


	//   ....[18]....
        /*0234*/ 	.word	0x00000da0


	//   ....[19]....
        /*0238*/ 	.word	0x00000e60


	//   ....[20]....
        /*023c*/ 	.word	0x00000f30


	//   ....[21]....
        /*0240*/ 	.word	0x00000f80


	//   ....[22]....
        /*0244*/ 	.word	0x00000fd0


	//   ....[23]....
        /*0248*/ 	.word	0x00001030


	//   ....[24]....
        /*024c*/ 	.word	0x00001070


	//   ....[25]....
        /*0250*/ 	.word	0x000010b0


	//   ....[26]....
        /*0254*/ 	.word	0x000010f0


	//   ....[27]....
        /*0258*/ 	.word	0x00001100


	//   ....[28]....
        /*025c*/ 	.word	0x00002000


	//   ....[29]....
        /*0260*/ 	.word	0x00002020


	//   ....[30]....
        /*0264*/ 	.word	0x00002040


	//   ....[31]....
        /*0268*/ 	.word	0x00002060


	//   ....[32]....
        /*026c*/ 	.word	0x00002080


	//   ....[33]....
        /*0270*/ 	.word	0x00002210


	//   ....[34]....
        /*0274*/ 	.word	0x00002230


	//   ....[35]....
        /*0278*/ 	.word	0x00002250


	//   ....[36]....
        /*027c*/ 	.word	0x00002270


	//   ....[37]....
        /*0280*/ 	.word	0x00002290


	//   ....[38]....
        /*0284*/ 	.word	0x000024e0


	//   ....[39]....
        /*0288*/ 	.word	0x000025a0


	//   ....[40]....
        /*028c*/ 	.word	0x00002600


	//   ....[41]....
        /*0290*/ 	.word	0x00002680


	//   ....[42]....
        /*0294*/ 	.word	0x000026e0


	//   ....[43]....
        /*0298*/ 	.word	0x00002740


	//   ....[44]....
        /*029c*/ 	.word	0x00002780


	//   ....[45]....
        /*02a0*/ 	.word	0x000027c0


	//   ....[46]....
        /*02a4*/ 	.word	0x000027d0


	//   ....[47]....
        /*02a8*/ 	.word	0x00002890


	//   ....[48]....
        /*02ac*/ 	.word	0x00002950


	//   ....[49]....
        /*02b0*/ 	.word	0x000029a0


	//   ....[50]....
        /*02b4*/ 	.word	0x000029f0


	//   ....[51]....
        /*02b8*/ 	.word	0x00002a40


	//   ....[52]....
        /*02bc*/ 	.word	0x00002a80


	//   ....[53]....
        /*02c0*/ 	.word	0x00002ac0


	//   ....[54]....
        /*02c4*/ 	.word	0x00002b10


	//   ....[55]....
        /*02c8*/ 	.word	0x00002b30


	//   ....[56]....
        /*02cc*/ 	.word	0x000034f0


	//   ....[57]....
        /*02d0*/ 	.word	0x00003570


	//   ....[58]....
        /*02d4*/ 	.word	0x00003600


	//   ....[59]....
        /*02d8*/ 	.word	0x000036d0


	//   ....[60]....
        /*02dc*/ 	.word	0x00003770


	//   ....[61]....
        /*02e0*/ 	.word	0x00003800


	//   ....[62]....
        /*02e4*/ 	.word	0x00003890


	//   ....[63]....
        /*02e8*/ 	.word	0x00003910


	//   ....[64]....
        /*02ec*/ 	.word	0x00003940


	//   ....[65]....
        /*02f0*/ 	.word	0x000039d0


	//   ....[66]....
        /*02f4*/ 	.word	0x00003a50


	//   ....[67]....
        /*02f8*/ 	.word	0x00003ad0


	//   ....[68]....
        /*02fc*/ 	.word	0x00003b70


	//   ....[69]....
        /*0300*/ 	.word	0x00003c00


	//   ....[70]....
        /*0304*/ 	.word	0x00003c80


	//   ....[71]....
        /*0308*/ 	.word	0x00003d00


	//   ....[72]....
        /*030c*/ 	.word	0x00003d80


	//   ....[73]....
        /*0310*/ 	.word	0x00003de0


	//   ....[74]....
        /*0314*/ 	.word	0x00003e50


	//   ....[75]....
        /*0318*/ 	.word	0x00003ed0


	//   ....[76]....
        /*031c*/ 	.word	0x00003f70


	//   ....[77]....
        /*0320*/ 	.word	0x00004040


	//   ....[78]....
        /*0324*/ 	.word	0x000040c0


	//   ....[79]....
        /*0328*/ 	.word	0x00004150


	//   ....[80]....
        /*032c*/ 	.word	0x000041e0


	//   ....[81]....
        /*0330*/ 	.word	0x00004260


	//   ....[82]....
        /*0334*/ 	.word	0x00004290


	//   ....[83]....
        /*0338*/ 	.word	0x00004330


	//   ....[84]....
        /*033c*/ 	.word	0x000043b0


	//   ....[85]....
        /*0340*/ 	.word	0x00004430


	//   ....[86]....
        /*0344*/ 	.word	0x000044d0


	//   ....[87]....
        /*0348*/ 	.word	0x00004560


	//   ....[88]....
        /*034c*/ 	.word	0x000045e0


	//   ....[89]....
        /*0350*/ 	.word	0x00004670


	//   ....[90]....
        /*0354*/ 	.word	0x000046f0


	//   ....[91]....
        /*0358*/ 	.word	0x00004750


	//----- nvinfo : EIATTR_VRC_CTA_INIT_COUNT
	.align		4
.L_39:
        /*035c*/ 	.byte	0x02, 0x4a
	.zero		1
	.zero		1


	//----- nvinfo : EIATTR_EXIT_INSTR_OFFSETS
	.align		4
        /*0360*/ 	.byte	0x04, 0x1c
        /*0362*/ 	.short	(.L_41 - .L_40)


	//   ....[0]....
.L_40:
        /*0364*/ 	.word	0x000016b0


	//   ....[1]....
        /*0368*/ 	.word	0x000016e0


	//   ....[2]....
        /*036c*/ 	.word	0x00003480


	//   ....[3]....
        /*0370*/ 	.word	0x000034a0


	//----- nvinfo : EIATTR_MAX_THREADS
	.align		4
.L_41:
        /*0374*/ 	.byte	0x04, 0x05
        /*0376*/ 	.short	(.L_43 - .L_42)
.L_42:
        /*0378*/ 	.word	0x00000080
        /*037c*/ 	.word	0x00000001
        /*0380*/ 	.word	0x00000001


	//----- nvinfo : EIATTR_CRS_STACK_SIZE
	.align		4
.L_43:
        /*0384*/ 	.byte	0x04, 0x1e
        /*0386*/ 	.short	(.L_45 - .L_44)
.L_44:
        /*0388*/ 	.word	0x00000000


	//----- nvinfo : EIATTR_CBANK_PARAM_SIZE
	.align		4
.L_45:
        /*038c*/ 	.byte	0x03, 0x19
        /*038e*/ 	.short	0x0028


	//----- nvinfo : EIATTR_PARAM_CBANK
	.align		4
        /*0390*/ 	.byte	0x04, 0x0a
        /*0392*/ 	.short	(.L_47 - .L_46)
	.align		4
.L_46:
        /*0394*/ 	.word	index@(.nv.constant0._Z16DeviceScanKernelPKiPi13ScanTileStatejm)
        /*0398*/ 	.short	0x0380
        /*039a*/ 	.short	0x0028


	//----- nvinfo : EIATTR_SW_WAR
	.align		4
.L_47:
        /*039c*/ 	.byte	0x04, 0x36
        /*039e*/ 	.short	(.L_49 - .L_48)
.L_48:
        /*03a0*/ 	.word	0x00000008
.L_49:


//--------------------- .nv.info._Z20DeviceScanInitKernel13ScanTileStatem --------------------------
	.section	.nv.info._Z20DeviceScanInitKernel13ScanTileStatem,"",@"SHT_CUDA_INFO"
	.sectionflags	@""
	.align	4


	//----- nvinfo : EIATTR_CUDA_API_VERSION
	.align		4
        /*0000*/ 	.byte	0x04, 0x37
        /*0002*/ 	.short	(.L_51 - .L_50)
.L_50:
        /*0004*/ 	.word	0x00000082


	//----- nvinfo : EIATTR_KPARAM_INFO
	.align		4
.L_51:
        /*0008*/ 	.byte	0x04, 0x17
        /*000a*/ 	.short	(.L_53 - .L_52)
.L_52:
        /*000c*/ 	.word	0x00000000
        /*0010*/ 	.short	0x0001
        /*0012*/ 	.short	0x0008
        /*0014*/ 	.byte	0x00, 0xf0, 0x21, 0x00


	//----- nvinfo : EIATTR_KPARAM_INFO
	.align		4
.L_53:
        /*0018*/ 	.byte	0x04, 0x17
        /*001a*/ 	.short	(.L_55 - .L_54)
.L_54:
        /*001c*/ 	.word	0x00000000
        /*0020*/ 	.short	0x0000
        /*0022*/ 	.short	0x0000
        /*0024*/ 	.byte	0x00, 0xf0, 0x21, 0x00


	//----- nvinfo : EIATTR_SPARSE_MMA_MASK
	.align		4
.L_55:
        /*0028*/ 	.byte	0x03, 0x50
        /*002a*/ 	.short	0x0000


	//----- nvinfo : EIATTR_MAXREG_COUNT
	.align		4
        /*002c*/ 	.byte	0x03, 0x1b
        /*002e*/ 	.short	0x00ff


	//----- nvinfo : EIATTR_MERCURY_ISA_VERSION
	.align		4
        /*0030*/ 	.byte	0x03, 0x5f
        /*0032*/ 	.short	0x0101


	//----- nvinfo : EIATTR_VRC_CTA_INIT_COUNT
	.align		4
        /*0034*/ 	.byte	0x02, 0x4a
	.zero		1
	.zero		1


	//----- nvinfo : EIATTR_EXIT_INSTR_OFFSETS
	.align		4
        /*0038*/ 	.byte	0x04, 0x1c
        /*003a*/ 	.short	(.L_57 - .L_56)


	//   ....[0]....
.L_56:
        /*003c*/ 	.word	0x00000100


	//   ....[1]....
        /*0040*/ 	.word	0x00000140


	//----- nvinfo : EIATTR_CBANK_PARAM_SIZE
	.align		4
.L_57:
        /*0044*/ 	.byte	0x03, 0x19
        /*0046*/ 	.short	0x0010


	//----- nvinfo : EIATTR_PARAM_CBANK
	.align		4
        /*0048*/ 	.byte	0x04, 0x0a
        /*004a*/ 	.short	(.L_59 - .L_58)
	.align		4
.L_58:
        /*004c*/ 	.word	index@(.nv.constant0._Z20DeviceScanInitKernel13ScanTileStatem)
        /*0050*/ 	.short	0x0380
        /*0052*/ 	.short	0x0010


	//----- nvinfo : EIATTR_SW_WAR
	.align		4
.L_59:
        /*0054*/ 	.byte	0x04, 0x36
        /*0056*/ 	.short	(.L_61 - .L_60)
.L_60:
        /*0058*/ 	.word	0x00000008
.L_61:


//--------------------- .nv.callgraph             --------------------------
	.section	.nv.callgraph,"",@"SHT_CUDA_CALLGRAPH"
	.align	4
	.sectionentsize	8
	.align		4
        /*0000*/ 	.word	0x00000000
	.align		4
        /*0004*/ 	.word	0xffffffff
	.align		4
        /*0008*/ 	.word	0x00000000
	.align		4
        /*000c*/ 	.word	0xfffffffe
	.align		4
        /*0010*/ 	.word	0x00000000
	.align		4
        /*0014*/ 	.word	0xfffffffd
	.align		4
        /*0018*/ 	.word	0x00000000
	.align		4
        /*001c*/ 	.word	0xfffffffc


//--------------------- .nv.constant4             --------------------------
	.section	.nv.constant4,"a",@progbits
	.align	8
	.align		8
.nv.constant4:
        /*0000*/ 	.dword	_ZN34_INTERNAL_32b0a2f6_4_k_cu_094d4b744cuda3std3__436_GLOBAL__N__32b0a2f6_4_k_cu_094d4b746ignoreE
	.align		8
        /*0008*/ 	.dword	_ZN34_INTERNAL_32b0a2f6_4_k_cu_094d4b744cuda3std3__45__cpo5beginE
	.align		8
        /*0010*/ 	.dword	_ZN34_INTERNAL_32b0a2f6_4_k_cu_094d4b744cuda3std3__45__cpo3endE
	.align		8
        /*0018*/ 	.dword	_ZN34_INTERNAL_32b0a2f6_4_k_cu_094d4b744cuda3std3__45__cpo6cbeginE
	.align		8
        /*0020*/ 	.dword	_ZN34_INTERNAL_32b0a2f6_4_k_cu_094d4b744cuda3std3__45__cpo4cendE
	.align		8
        /*0028*/ 	.dword	_ZN34_INTERNAL_32b0a2f6_4_k_cu_094d4b744cuda3std3__419piecewise_constructE
	.align		8
        /*0030*/ 	.dword	_ZN34_INTERNAL_32b0a2f6_4_k_cu_094d4b744cuda3std3__48in_placeE
	.align		8
        /*0038*/ 	.dword	_ZN34_INTERNAL_32b0a2f6_4_k_cu_094d4b744cuda3std6ranges3__45__cpo4swapE
	.align		8
        /*0040*/ 	.dword	_ZN34_INTERNAL_32b0a2f6_4_k_cu_094d4b744cuda3std6ranges3__45__cpo9iter_moveE
	.align		8
        /*0048*/ 	.dword	_ZN34_INTERNAL_32b0a2f6_4_k_cu_094d4b744cuda3std6ranges3__45__cpo7advanceE


//--------------------- .text._Z16DeviceScanKernelPKiPi13ScanTileStatejm --------------------------
	.section	.text._Z16DeviceScanKernelPKiPi13ScanTileStatejm,"ax",@progbits
	.align	128
        .global         _Z16DeviceScanKernelPKiPi13ScanTileStatejm
        .type           _Z16DeviceScanKernelPKiPi13ScanTileStatejm,@function
        .size           _Z16DeviceScanKernelPKiPi13ScanTileStatejm,(.L_x_106 - _Z16DeviceScanKernelPKiPi13ScanTileStatejm)
        .other          _Z16DeviceScanKernelPKiPi13ScanTileStatejm,@"STO_CUDA_ENTRY STV_DEFAULT"
_Z16DeviceScanKernelPKiPi13ScanTileStatejm:
.text._Z16DeviceScanKernelPKiPi13ScanTileStatejm:
[----:B------:R-:W-:Y:S08]  /*0000*/  LDC R1, c[0x0][0x37c] ;  /* 0x0000df00ff017b82 */ /* 0x000ff00000000800 */
[----:B------:R-:W0:Y:S01]  /*0010*/  S2UR UR4, SR_CTAID.X ;  /* 0x00000000000479c3 */ /* 0x000e220000002500 */
[----:B------:R-:W0:Y:S01]  /*0020*/  LDCU UR5, c[0x0][0x398] ;  /* 0x00007300ff0577ac */ /* 0x000e220008000800 */
[----:B------:R-:W1:Y:S01]  /*0030*/  LDCU.64 UR6, c[0x0][0x3a0] ;  /* 0x00007400ff0677ac */ /* 0x000e620008000a00 */
[----:B------:R-:W2:Y:S01]  /*0040*/  LDCU.64 UR12, c[0x0][0x358] ;  /* 0x00006b00ff0c77ac */ /* 0x000ea20008000a00 */
[----:B0-----:R-:W-:-:S04]  /*0050*/  UIADD3 UR4, UPT, UPT, UR4, UR5, URZ ;  /* 0x0000000504047290 */ /* 0x001fc8000fffe0ff */
[----:B------:R-:W-:-:S04]  /*0060*/  UIMAD UR10, UR4, 0x780, URZ ;  /* 0x00000780040a78a4 */ /* 0x000fc8000f8e02ff */
[----:B-1----:R-:W-:-:S04]  /*0070*/  UIADD3 UR5, UP0, UPT, -UR10, UR6, URZ ;  /* 0x000000060a057290 */ /* 0x002fc8000ff1e1ff */
[----:B------:R-:W-:Y:S02]  /*0080*/  UIADD3.X UR6, UPT, UPT, UR7, -0x1, URZ, UP0, !UPT ;  /* 0xffffffff07067890 */ /* 0x000fe400087fe4ff */
[----:B------:R-:W-:-:S04]  /*0090*/  UISETP.GE.U32.AND UP0, UPT, UR5, 0x781, UPT ;  /* 0x000007810500788c */ /* 0x000fc8000bf06070 */
[----:B------:R-:W-:-:S09]  /*00a0*/  UISETP.GE.U32.AND.EX UP0, UPT, UR6, URZ, UPT, UP0 ;  /* 0x000000ff0600728c */ /* 0x000fd2000bf06100 */
[----:B--2---:R-:W-:Y:S05]  /*00b0*/  BRA.U !UP0, `(.L_x_0) ;  /* 0x0000001508807547 */ /* 0x004fea000b800000 */
[----:B------:R-:W0:Y:S01]  /*00c0*/  S2R R24, SR_TID.X ;  /* 0x0000000000187919 */ /* 0x000e220000002100 */
[----:B------:R-:W1:Y:S01]  /*00d0*/  LDCU.64 UR6, c[0x0][0x380] ;  /* 0x00007000ff0677ac */ /* 0x000e620008000a00 */
[----:B0-----:R-:W-:-:S05]  /*00e0*/  IADD3 R2, P0, PT, R24, UR10, RZ ;  /* 0x0000000a18027c10 */ /* 0x001fca000ff1e0ff */
[----:B------:R-:W-:Y:S02]  /*00f0*/  IMAD.X R3, RZ, RZ, RZ, P0 ;  /* 0x000000ffff037224 */ /* 0x000fe400000e06ff */
[----:B------:R-:W-:-:S03]  /*0100*/  IMAD.SHL.U32 R0, R2, 0x4, RZ ;  /* 0x0000000402007824 */ /* 0x000fc600078e00ff */
[----:B------:R-:W-:Y:S02]  /*0110*/  SHF.L.U64.HI R2, R2, 0x2, R3 ;  /* 0x0000000202027819 */ /* 0x000fe40000010203 */
[----:B-1----:R-:W-:-:S04]  /*0120*/  IADD3 R4, P0, PT, R0, UR6, RZ ;  /* 0x0000000600047c10 */ /* 0x002fc8000ff1e0ff */
[----:B------:R-:W-:-:S05]  /*0130*/  IADD3.X R5, PT, PT, R2, UR7, RZ, P0, !PT ;  /* 0x0000000702057c10 */ /* 0x000fca00087fe4ff */
[----:B------:R-:W2:Y:S04]  /*0140*/  LDG.E R6, desc[UR12][R4.64] ;  /* 0x0000000c04067981 */ /* 0x000ea8000c1e1900 */
[----:B------:R-:W3:Y:S04]  /*0150*/  LDG.E R8, desc[UR12][R4.64+0x200] ;  /* 0x0002000c04087981 */ /* 0x000ee8000c1e1900 */
[----:B------:R-:W4:Y:S04]  /*0160*/  LDG.E R10, desc[UR12][R4.64+0x400] ;  /* 0x0004000c040a7981 */ /* 0x000f28000c1e1900 */
[----:B------:R-:W5:Y:S04]  /*0170*/  LDG.E R12, desc[UR12][R4.64+0x600] ;  /* 0x0006000c040c7981 */ /* 0x000f68000c1e1900 */
        /* <DEDUP_REMOVED lines=10> */
[----:B------:R0:W5:Y:S01]  /*0220*/  LDG.E R36, desc[UR12][R4.64+0x1c00] ;  /* 0x001c000c04247981 */ /* 0x000162000c1e1900 */
[----:B------:R-:W1:Y:S01]  /*0230*/  S2UR UR6, SR_CgaCtaId ;  /* 0x00000000000679c3 */ /* 0x000e620000008800 */
[----:B------:R-:W-:Y:S01]  /*0240*/  UMOV UR5, 0x400 ;  /* 0x0000040000057882 */ /* 0x000fe20000000000 */
[----:B------:R-:W-:Y:S01]  /*0250*/  UISETP.NE.AND UP0, UPT, UR4, URZ, UPT ;  /* 0x000000ff0400728c */ /* 0x000fe2000bf05270 */
[----:B------:R-:W0:Y:S01]  /*0260*/  S2R R25, SR_LANEID ;  /* 0x0000000000197919 */ /* 0x000e220000000000 */
[----:B------:R-:W-:Y:S01]  /*0270*/  BSSY.RECONVERGENT B0, `(.L_x_1) ;  /* 0x0000102000007945 */ /* 0x000fe20003800200 */
[----:B-1----:R-:W-:-:S06]  /*0280*/  ULEA UR5, UR6, UR5, 0x18 ;  /* 0x0000000506057291 */ /* 0x002fcc000f8ec0ff */
[----:B------:R-:W-:-:S05]  /*0290*/  LEA R3, R24, UR5, 0x2 ;  /* 0x0000000518037c11 */ /* 0x000fca000f8e10ff */
[----:B0-----:R-:W-:Y:S01]  /*02a0*/  IMAD R4, R24, 0x38, R3 ;  /* 0x0000003818047824 */ /* 0x001fe200078e0203 */
[----:B--2---:R0:W-:Y:S04]  /*02b0*/  STS [R3], R6 ;  /* 0x0000000603007388 */ /* 0x0041e80000000800 */
[----:B---3--:R0:W-:Y:S04]  /*02c0*/  STS [R3+0x200], R8 ;  /* 0x0002000803007388 */ /* 0x0081e80000000800 */
[----:B----4-:R0:W-:Y:S04]  /*02d0*/  STS [R3+0x400], R10 ;  /* 0x0004000a03007388 */ /* 0x0101e80000000800 */
[----:B-----5:R0:W-:Y:S04]  /*02e0*/  STS [R3+0x600], R12 ;  /* 0x0006000c03007388 */ /* 0x0201e80000000800 */
[----:B------:R0:W-:Y:S04]  /*02f0*/  STS [R3+0x800], R14 ;  /* 0x0008000e03007388 */ /* 0x0001e80000000800 */
        /* <DEDUP_REMOVED lines=9> */
[----:B------:R0:W-:Y:S01]  /*0390*/  STS [R3+0x1c00], R36 ;  /* 0x001c002403007388 */ /* 0x0001e20000000800 */
[----:B------:R-:W-:Y:S06]  /*03a0*/  BAR.SYNC.DEFER_BLOCKING 0x0 ;  /* 0x0000000000007b1d */ /* 0x000fec0000010000 */
[----:B------:R0:W1:Y:S04]  /*03b0*/  LDS R5, [R4] ;  /* 0x0000000004057984 */ /* 0x0000680000000800 */
[----:B------:R0:W2:Y:S04]  /*03c0*/  LDS R6, [R4+0x4] ;  /* 0x0000040004067984 */ /* 0x0000a80000000800 */
[----:B------:R0:W3:Y:S04]  /*03d0*/  LDS R7, [R4+0x8] ;  /* 0x0000080004077984 */ /* 0x0000e80000000800 */
[----:B------:R0:W4:Y:S04]  /*03e0*/  LDS R8, [R4+0xc] ;  /* 0x00000c0004087984 */ /* 0x0001280000000800 */
[----:B------:R0:W0:Y:S04]  /*03f0*/  LDS R9, [R4+0x10] ;  /* 0x0000100004097984 */ /* 0x0000280000000800 */
        /* <DEDUP_REMOVED lines=9> */
[----:B------:R0:W0:Y:S01]  /*0490*/  LDS R23, [R4+0x38] ;  /* 0x0000380004177984 */ /* 0x0000220000000800 */
[----:B------:R-:W-:Y:S06]  /*04a0*/  BAR.SYNC.DEFER_BLOCKING 0x0 ;  /* 0x0000000000007b1d */ /* 0x000fec0000010000 */
[----:B-1234-:R-:W-:Y:S05]  /*04b0*/  BRA.U UP0, `(.L_x_2) ;  /* 0x00000001009c7547 */ /* 0x01efea000b800000 */
[----:B0-----:R-:W-:Y:S02]  /*04c0*/  IADD3 R12, PT, PT, R7, R6, R5 ;  /* 0x00000006070c7210 */ /* 0x001fe40007ffe005 */
[----:B------:R-:W-:Y:S02]  /*04d0*/  ISETP.NE.AND P1, PT, R25, 0x1f, PT ;  /* 0x0000001f1900780c */ /* 0x000fe40003f25270 */
[----:B------:R-:W-:Y:S02]  /*04e0*/  IADD3 R12, PT, PT, R9, R8, R12 ;  /* 0x00000008090c7210 */ /* 0x000fe40007ffe00c */
[----:B------:R-:W-:Y:S02]  /*04f0*/  SHF.R.U32.HI R25, RZ, 0x5, R24 ;  /* 0x00000005ff197819 */ /* 0x000fe40000011618 */
[----:B------:R-:W-:-:S04]  /*0500*/  IADD3 R12, PT, PT, R11, R10, R12 ;  /* 0x0000000a0b0c7210 */ /* 0x000fc80007ffe00c */
[----:B------:R-:W-:-:S03]  /*0510*/  IADD3 R12, PT, PT, R17, R16, R12 ;  /* 0x00000010110c7210 */ /* 0x000fc60007ffe00c */
[----:B------:R-:W-:Y:S02]  /*0520*/  @!P1 LEA R30, R25, UR5, 0x2 ;  /* 0x00000005191e9c11 */ /* 0x000fe4000f8e10ff */
[----:B------:R-:W-:-:S04]  /*0530*/  IADD3 R12, PT, PT, R19, R18, R12 ;  /* 0x00000012130c7210 */ /* 0x000fc80007ffe00c */
[----:B------:R-:W-:-:S04]  /*0540*/  IADD3 R12, PT, PT, R21, R20, R12 ;  /* 0x00000014150c7210 */ /* 0x000fc80007ffe00c */
[----:B------:R-:W-:-:S05]  /*0550*/  IADD3 R26, PT, PT, R23, R22, R12 ;  /* 0x00000016171a7210 */ /* 0x000fca0007ffe00c */
[----:B------:R-:W0:Y:S02]  /*0560*/  SHFL.UP P0, R13, R26, 0x1, RZ ;  /* 0x042000001a0d7989 */ /* 0x000e2400000000ff */
[----:B0-----:R-:W-:-:S05]  /*0570*/  @P0 IMAD.IADD R13, R26, 0x1, R13 ;  /* 0x000000011a0d0824 */ /* 0x001fca00078e020d */
[----:B------:R-:W0:Y:S02]  /*0580*/  SHFL.UP P0, R12, R13, 0x2, RZ ;  /* 0x044000000d0c7989 */ /* 0x000e2400000000ff */
[----:B0-----:R-:W-:-:S05]  /*0590*/  @P0 IMAD.IADD R12, R13, 0x1, R12 ;  /* 0x000000010d0c0824 */ /* 0x001fca00078e020c */
[----:B------:R-:W0:Y:S02]  /*05a0*/  SHFL.UP P0, R27, R12, 0x4, RZ ;  /* 0x048000000c1b7989 */ /* 0x000e2400000000ff */
[----:B0-----:R-:W-:-:S05]  /*05b0*/  @P0 IMAD.IADD R27, R12, 0x1, R27 ;  /* 0x000000010c1b0824 */ /* 0x001fca00078e021b */
[----:B------:R-:W0:Y:S02]  /*05c0*/  SHFL.UP P0, R28, R27, 0x8, RZ ;  /* 0x050000001b1c7989 */ /* 0x000e2400000000ff */
[----:B0-----:R-:W-:-:S05]  /*05d0*/  @P0 IMAD.IADD R28, R27, 0x1, R28 ;  /* 0x000000011b1c0824 */ /* 0x001fca00078e021c */
[----:B------:R-:W0:Y:S02]  /*05e0*/  SHFL.UP P0, R29, R28, 0x10, RZ ;  /* 0x060000001c1d7989 */ /* 0x000e2400000000ff */
[----:B0-----:R-:W-:Y:S01]  /*05f0*/  @P0 IMAD.IADD R29, R28, 0x1, R29 ;  /* 0x000000011c1d0824 */ /* 0x001fe200078e021d */
[----:B------:R-:W-:-:S04]  /*0600*/  ISETP.NE.AND P0, PT, R25, 0x2, PT ;  /* 0x000000021900780c */ /* 0x000fc80003f05270 */
[----:B------:R-:W-:Y:S01]  /*0610*/  @!P1 STS [R30+0x10], R29 ;  /* 0x0000101d1e009388 */ /* 0x000fe20000000800 */
[----:B------:R-:W-:Y:S01]  /*0620*/  BAR.SYNC.DEFER_BLOCKING 0x0 ;  /* 0x0000000000007b1d */ /* 0x000fe20000010000 */
[----:B------:R-:W-:-:S05]  /*0630*/  ISETP.NE.AND P1, PT, R25, 0x3, PT ;  /* 0x000000031900780c */ /* 0x000fca0003f25270 */
[----:B------:R-:W0:Y:S02]  /*0640*/  LDS.128 R12, [UR5+0x10] ;  /* 0x00001005ff0c7984 */ /* 0x000e240008000c00 */
[----:B0-----:R-:W-:-:S04]  /*0650*/  IMAD.IADD R13, R12, 0x1, R13 ;  /* 0x000000010c0d7824 */ /* 0x001fc800078e020d */
[----:B------:R-:W-:Y:S01]  /*0660*/  IMAD.IADD R14, R14, 0x1, R13 ;  /* 0x000000010e0e7824 */ /* 0x000fe200078e020d */
[----:B------:R-:W-:Y:S02]  /*0670*/  SEL R12, R13, R12, !P0 ;  /* 0x0000000c0d0c7207 */ /* 0x000fe40004000000 */
[----:B------:R-:W-:Y:S01]  /*0680*/  ISETP.GE.U32.AND P0, PT, R24, 0x20, PT ;  /* 0x000000201800780c */ /* 0x000fe20003f06070 */
[----:B------:R-:W-:Y:S01]  /*0690*/  IMAD.IADD R15, R15, 0x1, R14 ;  /* 0x000000010f0f7824 */ /* 0x000fe200078e020e */
[----:B------:R-:W-:Y:S02]  /*06a0*/  SEL R12, R14, R12, !P1 ;  /* 0x0000000c0e0c7207 */ /* 0x000fe40004800000 */
[----:B------:R-:W-:Y:S02]  /*06b0*/  ISETP.NE.AND P1, PT, R24, RZ, PT ;  /* 0x000000ff1800720c */ /* 0x000fe40003f25270 */
[----:B------:R-:W-:-:S04]  /*06c0*/  SEL R12, R12, RZ, P0 ;  /* 0x000000ff0c0c7207 */ /* 0x000fc80000000000 */
[----:B------:R-:W-:-:S07]  /*06d0*/  IADD3 R26, PT, PT, R12, R29, -R26 ;  /* 0x0000001d0c1a7210 */ /* 0x000fce0007ffe81a */
[----:B------:R-:W-:Y:S05]  /*06e0*/  @P1 BRA `(.L_x_3) ;  /* 0x0000000800e81947 */ /* 0x000fea0003800000 */
[----:B------:R-:W0:Y:S01]  /*06f0*/  LDC.64 R12, c[0x0][0x390] ;  /* 0x0000e400ff0c7b82 */ /* 0x000e220000000a00 */
[----:B------:R-:W-:-:S05]  /*0700*/  IMAD.MOV.U32 R14, RZ, RZ, 0x65 ;  /* 0x00000065ff0e7424 */ /* 0x000fca00078e00ff */
[----:B0-----:R0:W-:Y:S01]  /*0710*/  ST.E.64.STRONG.GPU desc[UR12][R12.64+0x100], R14 ;  /* 0x0001000e0c007985 */ /* 0x0011e2000c10fb0c */
[----:B------:R-:W-:Y:S05]  /*0720*/  BRA `(.L_x_3) ;  /* 0x0000000800d87947 */ /* 0x000fea0003800000 */
.L_x_2:
[----:B0-----:R-:W-:Y:S02]  /*0730*/  IADD3 R12, PT, PT, R7, R6, R5 ;  /* 0x00000006070c7210 */ /* 0x001fe40007ffe005 */
[----:B------:R-:W-:Y:S02]  /*0740*/  ISETP.NE.AND P1, PT, R25, 0x1f, PT ;  /* 0x0000001f1900780c */ /* 0x000fe40003f25270 */
[----:B------:R-:W-:Y:S02]  /*0750*/  IADD3 R12, PT, PT, R9, R8, R12 ;  /* 0x00000008090c7210 */ /* 0x000fe40007ffe00c */
[----:B------:R-:W-:Y:S02]  /*0760*/  SHF.R.U32.HI R30, RZ, 0x5, R24 ;  /* 0x00000005ff1e7819 */ /* 0x000fe40000011618 */
[----:B------:R-:W-:Y:S02]  /*0770*/  IADD3 R12, PT, PT, R11, R10, R12 ;  /* 0x0000000a0b0c7210 */ /* 0x000fe40007ffe00c */
[----:B------:R-:W-:-:S02]  /*0780*/  ISETP.GE.U32.AND P2, PT, R24, 0x20, PT ;  /* 0x000000201800780c */ /* 0x000fc40003f46070 */
        /* <DEDUP_REMOVED lines=23> */
[----:B------:R-:W-:Y:S01]  /*0900*/  ISETP.GT.U32.AND P0, PT, R24, 0x1f, PT ;  /* 0x0000001f1800780c */ /* 0x000fe20003f04070 */
[----:B------:R-:W-:Y:S01]  /*0910*/  IMAD.IADD R15, R15, 0x1, R14 ;  /* 0x000000010f0f7824 */ /* 0x000fe200078e020e */
[----:B------:R-:W-:-:S04]  /*0920*/  SEL R12, R14, R12, !P1 ;  /* 0x0000000c0e0c7207 */ /* 0x000fc80004800000 */
[----:B------:R-:W-:-:S04]  /*0930*/  SEL R13, R12, RZ, P2 ;  /* 0x000000ff0c0d7207 */ /* 0x000fc80001000000 */
[----:B------:R-:W-:-:S03]  /*0940*/  IADD3 R28, PT, PT, R13, R28, -R29 ;  /* 0x0000001c0d1c7210 */ /* 0x000fc60007ffe81d */
[----:B------:R-:W-:Y:S05]  /*0950*/  @P0 BRA `(.L_x_4) ;  /* 0x0000000800300947 */ /* 0x000fea0003800000 */
[----:B------:R-:W0:Y:S01]  /*0960*/  LDC.64 R32, c[0x0][0x390] ;  /* 0x0000e400ff207b82 */ /* 0x000e220000000a00 */
[----:B------:R-:W-:Y:S01]  /*0970*/  ISETP.NE.AND P0, PT, R24, RZ, PT ;  /* 0x000000ff1800720c */ /* 0x000fe20003f05270 */
[----:B------:R-:W-:Y:S01]  /*0980*/  IMAD.U32 R27, RZ, RZ, UR4 ;  /* 0x00000004ff1b7e24 */ /* 0x000fe2000f8e00ff */
[----:B------:R-:W-:-:S05]  /*0990*/  LOP3.LUT R30, RZ, R24, RZ, 0x33, !PT ;  /* 0x00000018ff1e7212 */ /* 0x000fca00078e33ff */
[----:B------:R-:W1:Y:S01]  /*09a0*/  LDC R29, c[0x0][0x370] ;  /* 0x0000dc00ff1d7b82 */ /* 0x000e620000000800 */
[----:B------:R-:W-:-:S05]  /*09b0*/  VIADD R30, R30, UR4 ;  /* 0x000000041e1e7c36 */ /* 0x000fca0008000000 */
[----:B------:R-:W-:Y:S01]  /*09c0*/  @!P0 IMAD.MOV.U32 R14, RZ, RZ, 0x64 ;  /* 0x00000064ff0e8424 */ /* 0x000fe200078e00ff */
[----:B------:R2:W-:Y:S01]  /*09d0*/  @!P0 STS [UR5+0x8], R15 ;  /* 0x0000080fff008988 */ /* 0x0005e20008000805 */
[----:B0-----:R-:W-:-:S05]  /*09e0*/  IMAD.WIDE.U32 R26, R27, 0x8, R32 ;  /* 0x000000081b1a7825 */ /* 0x001fca00078e0020 */
[----:B------:R2:W-:Y:S01]  /*09f0*/  @!P0 ST.E.64.STRONG.GPU desc[UR12][R26.64+0x100], R14 ;  /* 0x0001000e1a008985 */ /* 0x0005e2000c10fb0c */
[----:B-1----:R-:W-:-:S13]  /*0a00*/  ISETP.GT.U32.AND P1, PT, R29, 0x1f3, PT ;  /* 0x000001f31d00780c */ /* 0x002fda0003f24070 */
[----:B--2---:R-:W-:Y:S05]  /*0a10*/  @P1 BRA `(.L_x_5) ;  /* 0x0000000000081947 */ /* 0x004fea0003800000 */
[----:B------:R0:W-:Y:S06]  /*0a20*/  MEMBAR.SC.CTA ;  /* 0x0000000000007992 */ /* 0x0001ec0000000000 */
[----:B0-----:R-:W-:Y:S05]  /*0a30*/  BRA `(.L_x_6) ;  /* 0x0000000000087947 */ /* 0x001fea0003800000 */
.L_x_5:
[----:B------:R-:W-:Y:S05]  /*0a40*/  NANOSLEEP 0x1c2 ;  /* 0x000001c20000795d */ /* 0x000fea0003800000 */
[----:B------:R-:W-:Y:S01]  /*0a50*/  NOP ;  /* 0x0000000000007918 */ /* 0x000fe20000000000 */
.L_x_6:
[----:B------:R-:W-:-:S05]  /*0a60*/  IMAD.WIDE R32, R30, 0x8, R32 ;  /* 0x000000081e207825 */ /* 0x000fca00078e0220 */
[----:B------:R-:W2:Y:S01]  /*0a70*/  LD.E.64.STRONG.GPU R12, desc[UR12][R32.64+0x100] ;  /* 0x0001000c200c7980 */ /* 0x000ea2000c10fb00 */
[----:B------:R-:W-:Y:S01]  /*0a80*/  UMOV UR6, 0xffffffff ;  /* 0xffffffff00067882 */ /* 0x000fe20000000000 */
[----:B--2---:R-:W-:Y:S02]  /*0a90*/  ISETP.NE.AND P0, PT, R12, 0x63, PT ;  /* 0x000000630c00780c */ /* 0x004fe40003f05270 */
[----:B------:R-:W-:Y:S11]  /*0aa0*/  BRA.DIV UR6, `(.L_x_7) ;  /* 0x0000002a06807947 */ /* 0x000ff6000b800000 */
[----:B------:R-:W-:-:S13]  /*0ab0*/  VOTE.ANY P0, !P0 ;  /* 0x0000000000ff7806 */ /* 0x000fda0004000100 */
.L_x_46:
[----:B------:R-:W-:Y:S05]  /*0ac0*/  @!P0 BRA `(.L_x_8) ;  /* 0x0000000000308947 */ /* 0x000fea0003800000 */
.L_x_12:
[----:B------:R-:W-:Y:S05]  /*0ad0*/  YIELD ;  /* 0x0000000000007946 */ /* 0x000fea0003800000 */
[----:B------:R-:W-:Y:S05]  /*0ae0*/  @P1 BRA `(.L_x_9) ;  /* 0x0000000000081947 */ /* 0x000fea0003800000 */
[----:B------:R0:W-:Y:S06]  /*0af0*/  MEMBAR.SC.CTA ;  /* 0x0000000000007992 */ /* 0x0001ec0000000000 */
[----:B0-----:R-:W-:Y:S05]  /*0b00*/  BRA `(.L_x_10) ;  /* 0x0000000000087947 */ /* 0x001fea0003800000 */
.L_x_9:
[----:B------:R-:W-:Y:S05]  /*0b10*/  NANOSLEEP 0x15e ;  /* 0x0000015e0000795d */ /* 0x000fea0003800000 */
[----:B------:R-:W-:Y:S01]  /*0b20*/  NOP ;  /* 0x0000000000007918 */ /* 0x000fe20000000000 */
.L_x_10:
[----:B------:R-:W2:Y:S01]  /*0b30*/  LD.E.64.STRONG.GPU R12, desc[UR12][R32.64+0x100] ;  /* 0x0001000c200c7980 */ /* 0x000ea2000c10fb00 */
[----:B------:R-:W-:Y:S01]  /*0b40*/  UMOV UR6, 0xffffffff ;  /* 0xffffffff00067882 */ /* 0x000fe20000000000 */
[----:B--2---:R-:W-:Y:S02]  /*0b50*/  ISETP.NE.AND P0, PT, R12, 0x63, PT ;  /* 0x000000630c00780c */ /* 0x004fe40003f05270 */
[----:B------:R-:W-:Y:S11]  /*0b60*/  BRA.DIV UR6, `(.L_x_11) ;  /* 0x0000002a06707947 */ /* 0x000ff6000b800000 */
[----:B------:R-:W-:-:S13]  /*0b70*/  VOTE.ANY P0, !P0 ;  /* 0x0000000000ff7806 */ /* 0x000fda0004000100 */
.L_x_49:
[----:B------:R-:W-:Y:S05]  /*0b80*/  @P0 BRA `(.L_x_12) ;  /* 0xfffffffc00d00947 */ /* 0x000fea000383ffff */
.L_x_8:
[----:B------:R-:W-:Y:S01]  /*0b90*/  UMOV UR6, 0xffffffff ;  /* 0xffffffff00067882 */ /* 0x000fe20000000000 */
[----:B------:R-:W-:Y:S02]  /*0ba0*/  ISETP.NE.AND P0, PT, R12, 0x65, PT ;  /* 0x000000650c00780c */ /* 0x000fe40003f05270 */
[----:B------:R-:W-:Y:S11]  /*0bb0*/  BRA.DIV UR6, `(.L_x_13) ;  /* 0x0000002a067c7947 */ /* 0x000ff6000b800000 */
[----:B------:R-:W0:Y:S01]  /*0bc0*/  S2R R34, SR_GEMASK ;  /* 0x0000000000227919 */ /* 0x000e220000003c00 */
[----:B------:R-:W-:Y:S01]  /*0bd0*/  VOTE.ANY R36, PT, !P0 ;  /* 0x0000000000247806 */ /* 0x000fe200040e0100 */
[C---:B------:R-:W-:Y:S02]  /*0be0*/  VIADD R38, R25.reuse, 0x2 ;  /* 0x0000000219267836 */ /* 0x040fe40000000000 */
[----:B------:R-:W-:Y:S01]  /*0bf0*/  VIADD R37, R25, 0x4 ;  /* 0x0000000419257836 */ /* 0x000fe20000000000 */
[----:B0-----:R-:W-:-:S05]  /*0c00*/  LOP3.LUT R36, R36, 0x80000000, R34, 0xec, !PT ;  /* 0x8000000024247812 */ /* 0x001fca00078eec22 */
[----:B------:R-:W-:-:S05]  /*0c10*/  VIADD R31, R36, 0xffffffff ;  /* 0xffffffff241f7836 */ /* 0x000fca0000000000 */
[----:B------:R-:W-:Y:S01]  /*0c20*/  LOP3.LUT R32, R36, R31, RZ, 0xc, !PT ;  /* 0x0000001f24207212 */ /* 0x000fe200078e0cff */
[----:B------:R-:W-:-:S05]  /*0c30*/  VIADD R31, R25, 0x1 ;  /* 0x00000001191f7836 */ /* 0x000fca0000000000 */
[----:B------:R-:W0:Y:S02]  /*0c40*/  POPC R32, R32 ;  /* 0x0000002000207309 */ /* 0x000e240000000000 */
[----:B0-----:R-:W0:Y:S01]  /*0c50*/  SHFL.DOWN PT, R42, R13, 0x1, R32 ;  /* 0x082000000d2a7989 */ /* 0x001e2200000e0020 */
[----:B------:R-:W-:-:S04]  /*0c60*/  ISETP.GT.AND P0, PT, R31, R32, PT ;  /* 0x000000201f00720c */ /* 0x000fc80003f04270 */
[----:B0-----:R-:W-:Y:S02]  /*0c70*/  SEL R42, R42, RZ, !P0 ;  /* 0x000000ff2a2a7207 */ /* 0x001fe40004000000 */
[----:B------:R-:W-:-:S03]  /*0c80*/  ISETP.GT.AND P0, PT, R38, R32, PT ;  /* 0x000000202600720c */ /* 0x000fc60003f04270 */
[----:B------:R-:W-:-:S05]  /*0c90*/  IMAD.IADD R35, R42, 0x1, R13 ;  /* 0x000000012a237824 */ /* 0x000fca00078e020d */
[----:B------:R-:W0:Y:S02]  /*0ca0*/  SHFL.DOWN PT, R42, R35, 0x2, R32 ;  /* 0x08400000232a7989 */ /* 0x000e2400000e0020 */
[----:B0-----:R-:W-:Y:S02]  /*0cb0*/  SEL R42, R42, RZ, !P0 ;  /* 0x000000ff2a2a7207 */ /* 0x001fe40004000000 */
[----:B------:R-:W-:-:S03]  /*0cc0*/  ISETP.GT.AND P0, PT, R37, R32, PT ;  /* 0x000000202500720c */ /* 0x000fc60003f04270 */
[----:B------:R-:W-:Y:S02]  /*0cd0*/  IMAD.IADD R39, R35, 0x1, R42 ;  /* 0x0000000123277824 */ /* 0x000fe400078e022a */
[----:B------:R-:W-:-:S03]  /*0ce0*/  VIADD R35, R25, 0x8 ;  /* 0x0000000819237836 */ /* 0x000fc60000000000 */
[----:B------:R-:W0:Y:S02]  /*0cf0*/  SHFL.DOWN PT, R42, R39, 0x4, R32 ;  /* 0x08800000272a7989 */ /* 0x000e2400000e0020 */
[----:B0-----:R-:W-:Y:S02]  /*0d00*/  SEL R42, R42, RZ, !P0 ;  /* 0x000000ff2a2a7207 */ /* 0x001fe40004000000 */
[----:B------:R-:W-:-:S03]  /*0d10*/  ISETP.GT.AND P0, PT, R35, R32, PT ;  /* 0x000000202300720c */ /* 0x000fc60003f04270 */
[----:B------:R-:W-:Y:S02]  /*0d20*/  IMAD.IADD R41, R39, 0x1, R42 ;  /* 0x0000000127297824 */ /* 0x000fe400078e022a */
[----:B------:R-:W-:-:S03]  /*0d30*/  VIADD R39, R25, 0x10 ;  /* 0x0000001019277836 */ /* 0x000fc60000000000 */
[----:B------:R-:W0:Y:S02]  /*0d40*/  SHFL.DOWN PT, R42, R41, 0x8, R32 ;  /* 0x09000000292a7989 */ /* 0x000e2400000e0020 */
[----:B------:R-:W-:Y:S02]  /*0d50*/  ISETP.GT.AND P1, PT, R39, R32, PT ;  /* 0x000000202700720c */ /* 0x000fe40003f24270 */
[----:B0-----:R-:W-:Y:S02]  /*0d60*/  SEL R42, R42, RZ, !P0 ;  /* 0x000000ff2a2a7207 */ /* 0x001fe40004000000 */
[----:B------:R-:W-:-:S03]  /*0d70*/  ISETP.NE.AND P0, PT, R12, 0x65, PT ;  /* 0x000000650c00780c */ /* 0x000fc60003f05270 */
[----:B------:R-:W-:-:S05]  /*0d80*/  IMAD.IADD R43, R41, 0x1, R42 ;  /* 0x00000001292b7824 */ /* 0x000fca00078e022a */
[----:B------:R-:W0:Y:S05]  /*0d90*/  SHFL.DOWN PT, R42, R43, 0x10, R32 ;  /* 0x0a0000002b2a7989 */ /* 0x000e2a00000e0020 */
[----:B------:R-:W-:Y:S02]  /*0da0*/  VOTE.ALL P0, P0 ;  /* 0x0000000000ff7806 */ /* 0x000fe40000000000 */
[----:B0-----:R-:W-:-:S05]  /*0db0*/  SEL R14, R42, RZ, !P1 ;  /* 0x000000ff2a0e7207 */ /* 0x001fca0004800000 */
[----:B------:R-:W-:-:S07]  /*0dc0*/  IMAD.IADD R14, R43, 0x1, R14 ;  /* 0x000000012b0e7824 */ /* 0x000fce00078e020e */
.L_x_58:
[----:B------:R-:W-:Y:S05]  /*0dd0*/  @!P0 BRA `(.L_x_14) ;  /* 0x0000000000d88947 */ /* 0x000fea0003800000 */
.L_x_22:
[----:B------:R-:W0:Y:S01]  /*0de0*/  LDC.64 R32, c[0x0][0x390] ;  /* 0x0000e400ff207b82 */ /* 0x000e220000000a00 */
[----:B------:R-:W-:-:S04]  /*0df0*/  VIADD R30, R30, 0xffffffe0 ;  /* 0xffffffe01e1e7836 */ /* 0x000fc80000000000 */
[----:B0-----:R-:W-:-:S05]  /*0e00*/  IMAD.WIDE R32, R30, 0x8, R32 ;  /* 0x000000081e207825 */ /* 0x001fca00078e0220 */
[----:B------:R-:W2:Y:S01]  /*0e10*/  LD.E.64.STRONG.GPU R12, desc[UR12][R32.64+0x100] ;  /* 0x0001000c200c7980 */ /* 0x000ea2000c10fb00 */
[----:B------:R-:W-:Y:S05]  /*0e20*/  YIELD ;  /* 0x0000000000007946 */ /* 0x000fea0003800000 */
[----:B------:R-:W-:Y:S01]  /*0e30*/  UMOV UR6, 0xffffffff ;  /* 0xffffffff00067882 */ /* 0x000fe20000000000 */
[----:B--2---:R-:W-:Y:S02]  /*0e40*/  ISETP.NE.AND P0, PT, R12, 0x63, PT ;  /* 0x000000630c00780c */ /* 0x004fe40003f05270 */
[----:B------:R-:W-:Y:S11]  /*0e50*/  BRA.DIV UR6, `(.L_x_15) ;  /* 0x0000002a06cc7947 */ /* 0x000ff6000b800000 */
[----:B------:R-:W-:-:S13]  /*0e60*/  VOTE.ANY P0, !P0 ;  /* 0x0000000000ff7806 */ /* 0x000fda0004000100 */
.L_x_61:
[----:B------:R-:W-:Y:S05]  /*0e70*/  @!P0 BRA `(.L_x_16) ;  /* 0x0000000000348947 */ /* 0x000fea0003800000 */
[----:B------:R-:W-:-:S13]  /*0e80*/  ISETP.GT.U32.AND P1, PT, R29, 0x1f3, PT ;  /* 0x000001f31d00780c */ /* 0x000fda0003f24070 */
.L_x_20:
[----:B------:R-:W-:Y:S05]  /*0e90*/  YIELD ;  /* 0x0000000000007946 */ /* 0x000fea0003800000 */
[----:B------:R-:W-:Y:S05]  /*0ea0*/  @P1 BRA `(.L_x_17) ;  /* 0x0000000000081947 */ /* 0x000fea0003800000 */
[----:B------:R0:W-:Y:S06]  /*0eb0*/  MEMBAR.SC.CTA ;  /* 0x0000000000007992 */ /* 0x0001ec0000000000 */
[----:B0-----:R-:W-:Y:S05]  /*0ec0*/  BRA `(.L_x_18) ;  /* 0x0000000000087947 */ /* 0x001fea0003800000 */
.L_x_17:
[----:B------:R-:W-:Y:S05]  /*0ed0*/  NANOSLEEP 0x15e ;  /* 0x0000015e0000795d */ /* 0x000fea0003800000 */
[----:B------:R-:W-:Y:S01]  /*0ee0*/  NOP ;  /* 0x0000000000007918 */ /* 0x000fe20000000000 */
.L_x_18:
[----:B------:R-:W2:Y:S01]  /*0ef0*/  LD.E.64.STRONG.GPU R12, desc[UR12][R32.64+0x100] ;  /* 0x0001000c200c7980 */ /* 0x000ea2000c10fb00 */
[----:B------:R-:W-:Y:S01]  /*0f00*/  UMOV UR6, 0xffffffff ;  /* 0xffffffff00067882 */ /* 0x000fe20000000000 */
[----:B--2---:R-:W-:Y:S02]  /*0f10*/  ISETP.NE.AND P0, PT, R12, 0x63, PT ;  /* 0x000000630c00780c */ /* 0x004fe40003f05270 */
[----:B------:R-:W-:Y:S11]  /*0f20*/  BRA.DIV UR6, `(.L_x_19) ;  /* 0x0000002a06b87947 */ /* 0x000ff6000b800000 */
[----:B------:R-:W-:-:S13]  /*0f30*/  VOTE.ANY P0, !P0 ;  /* 0x0000000000ff7806 */ /* 0x000fda0004000100 */
.L_x_64:
[----:B------:R-:W-:Y:S05]  /*0f40*/  @P0 BRA `(.L_x_20) ;  /* 0xfffffffc00d00947 */ /* 0x000fea000383ffff */
.L_x_16:
[----:B------:R-:W-:Y:S01]  /*0f50*/  UMOV UR6, 0xffffffff ;  /* 0xffffffff00067882 */ /* 0x000fe20000000000 */
[----:B------:R-:W-:Y:S02]  /*0f60*/  ISETP.NE.AND P0, PT, R12, 0x65, PT ;  /* 0x000000650c00780c */ /* 0x000fe40003f05270 */
[----:B------:R-:W-:Y:S11]  /*0f70*/  BRA.DIV UR6, `(.L_x_21) ;  /* 0x0000002a06c47947 */ /* 0x000ff6000b800000 */
[----:B------:R-:W-:-:S04]  /*0f80*/  VOTE.ANY R36, PT, !P0 ;  /* 0x0000000000247806 */ /* 0x000fc800040e0100 */
[----:B------:R-:W-:-:S05]  /*0f90*/  LOP3.LUT R36, R36, 0x80000000, R34, 0xec, !PT ;  /* 0x8000000024247812 */ /* 0x000fca00078eec22 */
[----:B------:R-:W-:-:S05]  /*0fa0*/  VIADD R33, R36, 0xffffffff ;  /* 0xffffffff24217836 */ /* 0x000fca0000000000 */
[----:B------:R-:W-:-:S04]  /*0fb0*/  LOP3.LUT R33, R36, R33, RZ, 0xc, !PT ;  /* 0x0000002124217212 */ /* 0x000fc800078e0cff */
[----:B------:R-:W0:Y:S02]  /*0fc0*/  POPC R32, R33 ;  /* 0x0000002100207309 */ /* 0x000e240000000000 */
[----:B0-----:R-:W0:Y:S01]  /*0fd0*/  SHFL.DOWN PT, R42, R13, 0x1, R32 ;  /* 0x082000000d2a7989 */ /* 0x001e2200000e0020 */
[-C--:B------:R-:W-:Y:S02]  /*0fe0*/  ISETP.GT.AND P0, PT, R31, R32.reuse, PT ;  /* 0x000000201f00720c */ /* 0x080fe40003f04270 */
[-C--:B------:R-:W-:Y:S02]  /*0ff0*/  ISETP.GT.AND P1, PT, R39, R32.reuse, PT ;  /* 0x000000202700720c */ /* 0x080fe40003f24270 */
[----:B0-----:R-:W-:Y:S02]  /*1000*/  SEL R42, R42, RZ, !P0 ;  /* 0x000000ff2a2a7207 */ /* 0x001fe40004000000 */
[----:B------:R-:W-:-:S03]  /*1010*/  ISETP.GT.AND P0, PT, R38, R32, PT ;  /* 0x000000202600720c */ /* 0x000fc60003f04270 */
[----:B------:R-:W-:-:S05]  /*1020*/  IMAD.IADD R41, R42, 0x1, R13 ;  /* 0x000000012a297824 */ /* 0x000fca00078e020d */
[----:B------:R-:W0:Y:S02]  /*1030*/  SHFL.DOWN PT, R42, R41, 0x2, R32 ;  /* 0x08400000292a7989 */ /* 0x000e2400000e0020 */
        /* <DEDUP_REMOVED lines=9> */
[----:B------:R-:W-:-:S03]  /*10d0*/  ISETP.NE.AND P0, PT, R12, 0x65, PT ;  /* 0x000000650c00780c */ /* 0x000fc60003f05270 */
[----:B------:R-:W-:-:S05]  /*10e0*/  IMAD.IADD R41, R45, 0x1, R42 ;  /* 0x000000012d297824 */ /* 0x000fca00078e022a */
[----:B------:R-:W0:Y:S05]  /*10f0*/  SHFL.DOWN PT, R42, R41, 0x10, R32 ;  /* 0x0a000000292a7989 */ /* 0x000e2a00000e0020 */
[----:B------:R-:W-:Y:S02]  /*1100*/  VOTE.ALL P0, P0 ;  /* 0x0000000000ff7806 */ /* 0x000fe40000000000 */
[----:B0-----:R-:W-:-:S04]  /*1110*/  SEL R42, R42, RZ, !P1 ;  /* 0x000000ff2a2a7207 */ /* 0x001fc80004800000 */
[----:B------:R-:W-:-:S07]  /*1120*/  IADD3 R14, PT, PT, R14, R42, R41 ;  /* 0x0000002a0e0e7210 */ /* 0x000fce0007ffe029 */
.L_x_73:
[----:B------:R-:W-:Y:S05]  /*1130*/  @P0 BRA `(.L_x_22) ;  /* 0xfffffffc00280947 */ /* 0x000fea000383ffff */
.L_x_14:
[----:B------:R-:W-:Y:S02]  /*1140*/  ISETP.NE.AND P1, PT, R24, RZ, PT ;  /* 0x000000ff1800720c */ /* 0x000fe40003f25270 */
[----:B------:R-:W-:-:S11]  /*1150*/  ISETP.NE.AND P0, PT, R25, RZ, PT ;  /* 0x000000ff1900720c */ /* 0x000fd60003f05270 */
[----:B------:R-:W0:Y:S01]  /*1160*/  @!P1 S2R R25, SR_CgaCtaId ;  /* 0x0000000000199919 */ /* 0x000e220000008800 */
[----:B------:R-:W-:Y:S01]  /*1170*/  @!P1 MOV R12, 0x400 ;  /* 0x00000400000c9802 */ /* 0x000fe20000000f00 */
[----:B------:R-:W-:Y:S01]  /*1180*/  @!P1 IMAD.IADD R13, R15, 0x1, R14 ;  /* 0x000000010f0d9824 */ /* 0x000fe200078e020e */
[----:B------:R-:W-:Y:S01]  /*1190*/  @!P0 MOV R24, 0x400 ;  /* 0x0000040000188802 */ /* 0x000fe20000000f00 */
[----:B------:R-:W1:Y:S02]  /*11a0*/  @!P0 S2R R29, SR_CgaCtaId ;  /* 0x00000000001d8919 */ /* 0x000e640000008800 */
[----:B------:R-:W-:Y:S01]  /*11b0*/  IMAD.MOV.U32 R15, RZ, RZ, R13 ;  /* 0x000000ffff0f7224 */ /* 0x000fe200078e000d */
[----:B0-----:R-:W-:Y:S01]  /*11c0*/  @!P1 LEA R25, R25, R12, 0x18 ;  /* 0x0000000c19199211 */ /* 0x001fe200078ec0ff */
[----:B------:R-:W-:Y:S01]  /*11d0*/  @!P1 IMAD.MOV.U32 R12, RZ, RZ, 0x65 ;  /* 0x00000065ff0c9424 */ /* 0x000fe200078e00ff */
[----:B-1----:R-:W-:-:S04]  /*11e0*/  @!P0 LEA R29, R29, R24, 0x18 ;  /* 0x000000181d1d8211 */ /* 0x002fc800078ec0ff */
[----:B------:R0:W-:Y:S04]  /*11f0*/  @!P1 ST.E.64.STRONG.GPU desc[UR12][R26.64+0x100], R12 ;  /* 0x0001000c1a009985 */ /* 0x0001e8000c10fb0c */
[----:B------:R0:W-:Y:S04]  /*1200*/  @!P1 STS.64 [R25], R14 ;  /* 0x0000000e19009388 */ /* 0x0001e80000000a00 */
[----:B------:R0:W-:Y:S02]  /*1210*/  @!P0 STS [R29+0x20], R14 ;  /* 0x0000200e1d008388 */ /* 0x0001e40000000800 */
.L_x_4:
[----:B------:R-:W-:Y:S05]  /*1220*/  WARPSYNC.ALL ;  /* 0x0000000000007948 */ /* 0x000fea0003800000 */
[----:B------:R-:W1:Y:S08]  /*1230*/  S2UR UR7, SR_CgaCtaId ;  /* 0x00000000000779c3 */ /* 0x000e700000008800 */
[----:B------:R-:W-:Y:S06]  /*1240*/  BAR.SYNC.DEFER_BLOCKING 0x0 ;  /* 0x0000000000007b1d */ /* 0x000fec0000010000 */
[----:B------:R-:W-:-:S02]  /*1250*/  UMOV UR6, 0x400 ;  /* 0x0000040000067882 */ /* 0x000fc40000000000 */
[----:B-1----:R-:W-:-:S09]  /*1260*/  ULEA UR6, UR7, UR6, 0x18 ;  /* 0x0000000607067291 */ /* 0x002fd2000f8ec0ff */
[----:B0-----:R-:W0:Y:S02]  /*1270*/  LDS R13, [UR6+0x20] ;  /* 0x00002006ff0d7984 */ /* 0x001e240008000800 */
[----:B0-----:R-:W-:-:S07]  /*1280*/  IMAD.IADD R26, R28, 0x1, R13 ;  /* 0x000000011c1a7824 */ /* 0x001fce00078e020d */
.L_x_3:
[----:B------:R-:W-:Y:S05]  /*1290*/  BSYNC.RECONVERGENT B0 ;  /* 0x0000000000007941 */ /* 0x000fea0003800200 */
.L_x_1:
[----:B------:R-:W-:Y:S01]  /*12a0*/  IMAD.IADD R5, R5, 0x1, R26 ;  /* 0x0000000105057824 */ /* 0x000fe200078e021a */
[----:B------:R-:W-:Y:S03]  /*12b0*/  BAR.SYNC.DEFER_BLOCKING 0x0 ;  /* 0x0000000000007b1d */ /* 0x000fe60000010000 */
[----:B------:R-:W-:-:S03]  /*12c0*/  IMAD.IADD R6, R6, 0x1, R5 ;  /* 0x0000000106067824 */ /* 0x000fc600078e0205 */
[----:B------:R-:W1:Y:S01]  /*12d0*/  LDCU.64 UR6, c[0x0][0x388] ;  /* 0x00007100ff0677ac */ /* 0x000e620008000a00 */
[----:B------:R-:W-:-:S04]  /*12e0*/  IMAD.IADD R7, R7, 0x1, R6 ;  /* 0x0000000107077824 */ /* 0x000fc800078e0206 */
[----:B------:R-:W-:-:S04]  /*12f0*/  IMAD.IADD R8, R8, 0x1, R7 ;  /* 0x0000000108087824 */ /* 0x000fc800078e0207 */
[----:B------:R-:W-:-:S04]  /*1300*/  IMAD.IADD R9, R9, 0x1, R8 ;  /* 0x0000000109097824 */ /* 0x000fc800078e0208 */
[----:B------:R-:W-:-:S04]  /*1310*/  IMAD.IADD R10, R10, 0x1, R9 ;  /* 0x000000010a0a7824 */ /* 0x000fc800078e0209 */
[----:B------:R-:W-:Y:S01]  /*1320*/  IMAD.IADD R11, R11, 0x1, R10 ;  /* 0x000000010b0b7824 */ /* 0x000fe200078e020a */
[----:B------:R-:W-:Y:S03]  /*1330*/  STS [R4], R5 ;  /* 0x0000000504007388 */ /* 0x000fe60000000800 */
[----:B------:R-:W-:Y:S01]  /*1340*/  IMAD.IADD R16, R16, 0x1, R11 ;  /* 0x0000000110107824 */ /* 0x000fe200078e020b */
[----:B------:R-:W-:Y:S03]  /*1350*/  STS [R4+0x4], R6 ;  /* 0x0000040604007388 */ /* 0x000fe60000000800 */
        /* <DEDUP_REMOVED lines=13> */
[----:B------:R-:W-:Y:S04]  /*1430*/  STS [R4+0x20], R17 ;  /* 0x0000201104007388 */ /* 0x000fe80000000800 */
[----:B------:R-:W-:Y:S04]  /*1440*/  STS [R4+0x24], R18 ;  /* 0x0000241204007388 */ /* 0x000fe80000000800 */
[----:B------:R-:W-:Y:S04]  /*1450*/  STS [R4+0x28], R19 ;  /* 0x0000281304007388 */ /* 0x000fe80000000800 */
[----:B------:R-:W-:Y:S04]  /*1460*/  STS [R4+0x2c], R20 ;  /* 0x00002c1404007388 */ /* 0x000fe80000000800 */
[----:B------:R-:W-:Y:S04]  /*1470*/  STS [R4+0x30], R21 ;  /* 0x0000301504007388 */ /* 0x000fe80000000800 */
[----:B------:R-:W-:Y:S04]  /*1480*/  STS [R4+0x34], R22 ;  /* 0x0000341604007388 */ /* 0x000fe80000000800 */
[----:B------:R1:W-:Y:S01]  /*1490*/  STS [R4+0x38], R23 ;  /* 0x0000381704007388 */ /* 0x0003e20000000800 */
[----:B------:R-:W-:Y:S01]  /*14a0*/  BAR.SYNC.DEFER_BLOCKING 0x0 ;  /* 0x0000000000007b1d */ /* 0x000fe20000010000 */
[----:B-1----:R-:W-:-:S04]  /*14b0*/  IADD3 R4, P0, PT, R0, UR6, RZ ;  /* 0x0000000600047c10 */ /* 0x002fc8000ff1e0ff */
[----:B------:R-:W-:Y:S01]  /*14c0*/  IADD3.X R5, PT, PT, R2, UR7, RZ, P0, !PT ;  /* 0x0000000702057c10 */ /* 0x000fe200087fe4ff */
[----:B------:R-:W1:Y:S04]  /*14d0*/  LDS R7, [R3] ;  /* 0x0000000003077984 */ /* 0x000e680000000800 */
[----:B------:R-:W2:Y:S04]  /*14e0*/  LDS R9, [R3+0x200] ;  /* 0x0002000003097984 */ /* 0x000ea80000000800 */
[----:B------:R-:W3:Y:S04]  /*14f0*/  LDS R11, [R3+0x400] ;  /* 0x00040000030b7984 */ /* 0x000ee80000000800 */
[----:B0-----:R-:W0:Y:S04]  /*1500*/  LDS R13, [R3+0x600] ;  /* 0x00060000030d7984 */ /* 0x001e280000000800 */
[----:B------:R-:W4:Y:S04]  /*1510*/  LDS R15, [R3+0x800] ;  /* 0x00080000030f7984 */ /* 0x000f280000000800 */
[----:B------:R-:W5:Y:S04]  /*1520*/  LDS R17, [R3+0xa00] ;  /* 0x000a000003117984 */ /* 0x000f680000000800 */
        /* <DEDUP_REMOVED lines=9> */
[----:B-1----:R-:W-:Y:S04]  /*15c0*/  STG.E desc[UR12][R4.64], R7 ;  /* 0x0000000704007986 */ /* 0x002fe8000c10190c */
[----:B--2---:R-:W-:Y:S04]  /*15d0*/  STG.E desc[UR12][R4.64+0x200], R9 ;  /* 0x0002000904007986 */ /* 0x004fe8000c10190c */
[----:B---3--:R-:W-:Y:S04]  /*15e0*/  STG.E desc[UR12][R4.64+0x400], R11 ;  /* 0x0004000b04007986 */ /* 0x008fe8000c10190c */
[----:B0-----:R-:W-:Y:S04]  /*15f0*/  STG.E desc[UR12][R4.64+0x600], R13 ;  /* 0x0006000d04007986 */ /* 0x001fe8000c10190c */
[----:B----4-:R-:W-:Y:S04]  /*1600*/  STG.E desc[UR12][R4.64+0x800], R15 ;  /* 0x0008000f04007986 */ /* 0x010fe8000c10190c */
[----:B-----5:R-:W-:Y:S04]  /*1610*/  STG.E desc[UR12][R4.64+0xa00], R17 ;  /* 0x000a001104007986 */ /* 0x020fe8000c10190c */
[----:B------:R-:W-:Y:S04]  /*1620*/  STG.E desc[UR12][R4.64+0xc00], R19 ;  /* 0x000c001304007986 */ /* 0x000fe8000c10190c */
[----:B------:R-:W-:Y:S04]  /*1630*/  STG.E desc[UR12][R4.64+0xe00], R21 ;  /* 0x000e001504007986 */ /* 0x000fe8000c10190c */
[----:B------:R-:W-:Y:S04]  /*1640*/  STG.E desc[UR12][R4.64+0x1000], R23 ;  /* 0x0010001704007986 */ /* 0x000fe8000c10190c */
[----:B------:R-:W-:Y:S04]  /*1650*/  STG.E desc[UR12][R4.64+0x1200], R25 ;  /* 0x0012001904007986 */ /* 0x000fe8000c10190c */
[----:B------:R-:W-:Y:S04]  /*1660*/  STG.E desc[UR12][R4.64+0x1400], R27 ;  /* 0x0014001b04007986 */ /* 0x000fe8000c10190c */
[----:B------:R-:W-:Y:S04]  /*1670*/  STG.E desc[UR12][R4.64+0x1600], R29 ;  /* 0x0016001d04007986 */ /* 0x000fe8000c10190c */
[----:B------:R-:W-:Y:S04]  /*1680*/  STG.E desc[UR12][R4.64+0x1800], R31 ;  /* 0x0018001f04007986 */ /* 0x000fe8000c10190c */
[----:B------:R-:W-:Y:S04]  /*1690*/  STG.E desc[UR12][R4.64+0x1a00], R33 ;  /* 0x001a002104007986 */ /* 0x000fe8000c10190c */
[----:B------:R-:W-:Y:S01]  /*16a0*/  STG.E desc[UR12][R4.64+0x1c00], R35 ;  /* 0x001c002304007986 */ /* 0x000fe2000c10190c */
[----:B------:R-:W-:Y:S05]  /*16b0*/  EXIT ;  /* 0x000000000000794d */ /* 0x000fea0003800000 */
.L_x_0:
[----:B------:R-:W-:-:S04]  /*16c0*/  ISETP.NE.U32.AND P0, PT, RZ, UR5, PT ;  /* 0x00000005ff007c0c */ /* 0x000fc8000bf05070 */
[----:B------:R-:W-:-:S13]  /*16d0*/  ISETP.NE.AND.EX P0, PT, RZ, UR6, PT, P0 ;  /* 0x00000006ff007c0c */ /* 0x000fda000bf05300 */
[----:B------:R-:W-:Y:S05]  /*16e0*/  @!P0 EXIT ;  /* 0x000000000000894d */ /* 0x000fea0003800000 */
[----:B------:R-:W0:Y:S02]  /*16f0*/  LDCU.64 UR8, c[0x0][0x380] ;  /* 0x00007000ff0877ac */ /* 0x000e240008000a00 */
[----:B0-----:R-:W-:-:S04]  /*1700*/  ULEA UR7, UP0, UR10, UR8, 0x2 ;  /* 0x000000080a077291 */ /* 0x001fc8000f8010ff */
[----:B------:R-:W-:Y:S02]  /*1710*/  ULEA.HI.X UR8, UR10, UR9, URZ, 0x2, UP0 ;  /* 0x000000090a087291 */ /* 0x000fe400080f14ff */
[----:B------:R-:W-:-:S04]  /*1720*/  IMAD.U32 R10, RZ, RZ, UR7 ;  /* 0x00000007ff0a7e24 */ /* 0x000fc8000f8e00ff */
[----:B------:R-:W-:-:S05]  /*1730*/  IMAD.U32 R11, RZ, RZ, UR8 ;  /* 0x00000008ff0b7e24 */ /* 0x000fca000f8e00ff */
[----:B------:R0:W2:Y:S01]  /*1740*/  LDG.E R13, desc[UR12][R10.64] ;  /* 0x0000000c0a0d7981 */ /* 0x0000a2000c1e1900 */
[----:B------:R-:W-:Y:S01]  /*1750*/  IMAD.U32 R2, RZ, RZ, UR6 ;  /* 0x00000006ff027e24 */ /* 0x000fe2000f8e00ff */
[----:B------:R-:W1:Y:S02]  /*1760*/  S2R R9, SR_TID.X ;  /* 0x0000000000097919 */ /* 0x000e640000002100 */
[C---:B-1----:R-:W-:Y:S01]  /*1770*/  IADD3 R0, P2, PT, R9.reuse, 0x80, RZ ;  /* 0x0000008009007810 */ /* 0x042fe20007f5e0ff */
[C---:B0-----:R-:W-:Y:S01]  /*1780*/  IMAD.WIDE.U32 R10, R9.reuse, 0x4, R10 ;  /* 0x00000004090a7825 */ /* 0x041fe200078e000a */
[----:B------:R-:W-:Y:S02]  /*1790*/  ISETP.LT.U32.AND P1, PT, R9, UR5, PT ;  /* 0x0000000509007c0c */ /* 0x000fe4000bf21070 */
[----:B------:R-:W-:Y:S01]  /*17a0*/  ISETP.GE.U32.AND P0, PT, R0, UR5, PT ;  /* 0x0000000500007c0c */ /* 0x000fe2000bf06070 */
[----:B------:R-:W-:Y:S01]  /*17b0*/  IMAD.X R0, RZ, RZ, RZ, P2 ;  /* 0x000000ffff007224 */ /* 0x000fe200010e06ff */
[----:B------:R-:W-:-:S02]  /*17c0*/  ISETP.GT.U32.AND.EX P1, PT, R2, RZ, PT, P1 ;  /* 0x000000ff0200720c */ /* 0x000fc40003f24110 */
[C---:B------:R-:W-:Y:S02]  /*17d0*/  IADD3 R2, P3, PT, R9.reuse, 0x200, RZ ;  /* 0x0000020009027810 */ /* 0x040fe40007f7e0ff */
[----:B------:R-:W-:Y:S02]  /*17e0*/  ISETP.GE.U32.AND.EX P0, PT, R0, UR6, PT, P0 ;  /* 0x0000000600007c0c */ /* 0x000fe4000bf06100 */
[C---:B------:R-:W-:Y:S02]  /*17f0*/  IADD3 R0, P2, PT, R9.reuse, 0x100, RZ ;  /* 0x0000010009007810 */ /* 0x040fe40007f5e0ff */
[C---:B------:R-:W-:Y:S02]  /*1800*/  IADD3 R3, P4, PT, R9.reuse, 0x180, RZ ;  /* 0x0000018009037810 */ /* 0x040fe40007f9e0ff */
[----:B------:R-:W-:Y:S01]  /*1810*/  ISETP.GE.U32.AND P6, PT, R0, UR5, PT ;  /* 0x0000000500007c0c */ /* 0x000fe2000bfc6070 */
[----:B------:R-:W-:Y:S01]  /*1820*/  IMAD.X R5, RZ, RZ, RZ, P2 ;  /* 0x000000ffff057224 */ /* 0x000fe200010e06ff */
[----:B------:R-:W-:Y:S01]  /*1830*/  IADD3 R0, P2, PT, R9, 0x300, RZ ;  /* 0x0000030009007810 */ /* 0x000fe20007f5e0ff */
[----:B------:R-:W-:Y:S01]  /*1840*/  IMAD.X R4, RZ, RZ, RZ, P4 ;  /* 0x000000ffff047224 */ /* 0x000fe200020e06ff */
[----:B------:R-:W-:Y:S01]  /*1850*/  ISETP.GE.U32.AND P5, PT, R3, UR5, PT ;  /* 0x0000000503007c0c */ /* 0x000fe2000bfa6070 */
[----:B------:R-:W-:Y:S01]  /*1860*/  IMAD.X R3, RZ, RZ, RZ, P3 ;  /* 0x000000ffff037224 */ /* 0x000fe200018e06ff */
[----:B------:R-:W-:-:S02]  /*1870*/  ISETP.GE.U32.AND P3, PT, R0, UR5, PT ;  /* 0x0000000500007c0c */ /* 0x000fc4000bf66070 */
[----:B------:R-:W-:Y:S01]  /*1880*/  ISETP.GE.U32.AND.EX P6, PT, R5, UR6, PT, P6 ;  /* 0x0000000605007c0c */ /* 0x000fe2000bfc6160 */
[----:B------:R-:W-:Y:S01]  /*1890*/  IMAD.X R5, RZ, RZ, RZ, P2 ;  /* 0x000000ffff057224 */ /* 0x000fe200010e06ff */
[----:B------:R-:W-:-:S04]  /*18a0*/  ISETP.GE.U32.AND.EX P5, PT, R4, UR6, PT, P5 ;  /* 0x0000000604007c0c */ /* 0x000fc8000bfa6150 */
[----:B------:R-:W-:Y:S02]  /*18b0*/  ISETP.GE.U32.AND.EX P3, PT, R5, UR6, PT, P3 ;  /* 0x0000000605007c0c */ /* 0x000fe4000bf66130 */
[----:B------:R-:W-:Y:S01]  /*18c0*/  LOP3.LUT R4, R9, 0x400, RZ, 0xfc, !PT ;  /* 0x0000040009047812 */ /* 0x000fe200078efcff */
[----:B--2---:R-:W-:Y:S02]  /*18d0*/  IMAD.MOV.U32 R15, RZ, RZ, R13 ;  /* 0x000000ffff0f7224 */ /* 0x004fe400078e000d */
[----:B------:R-:W2:Y:S02]  /*18e0*/  @P1 LDG.E R13, desc[UR12][R10.64] ;  /* 0x0000000c0a0d1981 */ /* 0x000ea4000c1e1900 */
[----:B------:R-:W-:Y:S01]  /*18f0*/  IMAD.MOV.U32 R17, RZ, RZ, R15 ;  /* 0x000000ffff117224 */ /* 0x000fe200078e000f */
[----:B------:R-:W-:-:S05]  /*1900*/  ISETP.GE.U32.AND P1, PT, R2, UR5, PT ;  /* 0x0000000502007c0c */ /* 0x000fca000bf26070 */
[----:B------:R-:W3:Y:S01]  /*1910*/  @!P0 LDG.E R17, desc[UR12][R10.64+0x200] ;  /* 0x0002000c0a118981 */ /* 0x000ee2000c1e1900 */
[----:B------:R-:W-:-:S04]  /*1920*/  IADD3 R2, P0, PT, R9, 0x280, RZ ;  /* 0x0000028009027810 */ /* 0x000fc80007f1e0ff */
[----:B------:R-:W-:Y:S01]  /*1930*/  ISETP.GE.U32.AND P4, PT, R2, UR5, PT ;  /* 0x0000000502007c0c */ /* 0x000fe2000bf86070 */
[----:B------:R-:W-:Y:S01]  /*1940*/  IMAD.X R2, RZ, RZ, RZ, P0 ;  /* 0x000000ffff027224 */ /* 0x000fe200000e06ff */
[----:B------:R-:W-:-:S04]  /*1950*/  IADD3 R0, P0, PT, R9, 0x380, RZ ;  /* 0x0000038009007810 */ /* 0x000fc80007f1e0ff */
[----:B------:R-:W-:Y:S01]  /*1960*/  ISETP.GE.U32.AND P2, PT, R0, UR5, PT ;  /* 0x0000000500007c0c */ /* 0x000fe2000bf46070 */
[----:B------:R-:W-:Y:S01]  /*1970*/  IMAD.X R0, RZ, RZ, RZ, P0 ;  /* 0x000000ffff007224 */ /* 0x000fe200000e06ff */
[----:B------:R-:W-:Y:S02]  /*1980*/  ISETP.GE.U32.AND.EX P1, PT, R3, UR6, PT, P1 ;  /* 0x0000000603007c0c */ /* 0x000fe4000bf26110 */
[----:B------:R-:W-:Y:S02]  /*1990*/  ISETP.GE.U32.AND.EX P4, PT, R2, UR6, PT, P4 ;  /* 0x0000000602007c0c */ /* 0x000fe4000bf86140 */
[----:B------:R-:W-:Y:S01]  /*19a0*/  ISETP.GE.U32.AND.EX P2, PT, R0, UR6, PT, P2 ;  /* 0x0000000600007c0c */ /* 0x000fe2000bf46120 */
[--C-:B------:R-:W-:Y:S02]  /*19b0*/  IMAD.MOV.U32 R19, RZ, RZ, R15.reuse ;  /* 0x000000ffff137224 */ /* 0x100fe400078e000f */
[--C-:B------:R-:W-:Y:S02]  /*19c0*/  IMAD.MOV.U32 R21, RZ, RZ, R15.reuse ;  /* 0x000000ffff157224 */ /* 0x100fe400078e000f */
[----:B------:R-:W-:-:S02]  /*19d0*/  IMAD.MOV.U32 R23, RZ, RZ, R15 ;  /* 0x000000ffff177224 */ /* 0x000fc400078e000f */
[--C-:B------:R-:W-:Y:S01]  /*19e0*/  IMAD.MOV.U32 R25, RZ, RZ, R15.reuse ;  /* 0x000000ffff197224 */ /* 0x100fe200078e000f */
[----:B------:R-:W4:Y:S01]  /*19f0*/  @!P6 LDG.E R19, desc[UR12][R10.64+0x400] ;  /* 0x0004000c0a13e981 */ /* 0x000f22000c1e1900 */
[--C-:B------:R-:W-:Y:S02]  /*1a00*/  IMAD.MOV.U32 R27, RZ, RZ, R15.reuse ;  /* 0x000000ffff1b7224 */ /* 0x100fe400078e000f */
[----:B------:R-:W-:Y:S01]  /*1a10*/  IMAD.MOV.U32 R29, RZ, RZ, R15 ;  /* 0x000000ffff1d7224 */ /* 0x000fe200078e000f */
[----:B------:R-:W5:Y:S01]  /*1a20*/  @!P5 LDG.E R21, desc[UR12][R10.64+0x600] ;  /* 0x0006000c0a15d981 */ /* 0x000f62000c1e1900 */
[C---:B------:R-:W-:Y:S02]  /*1a30*/  IADD3 R2, P6, PT, R9.reuse, 0x480, RZ ;  /* 0x0000048009027810 */ /* 0x040fe40007fde0ff */
[----:B------:R-:W-:Y:S01]  /*1a40*/  IADD3 R0, P5, PT, R9, 0x500, RZ ;  /* 0x0000050009007810 */ /* 0x000fe20007fbe0ff */
[----:B------:R-:W5:Y:S01]  /*1a50*/  @!P1 LDG.E R23, desc[UR12][R10.64+0x800] ;  /* 0x0008000c0a179981 */ /* 0x000f62000c1e1900 */
[----:B------:R-:W-:-:S03]  /*1a60*/  ISETP.GE.U32.AND P1, PT, R2, UR5, PT ;  /* 0x0000000502007c0c */ /* 0x000fc6000bf26070 */
[----:B------:R-:W5:Y:S01]  /*1a70*/  @!P4 LDG.E R25, desc[UR12][R10.64+0xa00] ;  /* 0x000a000c0a19c981 */ /* 0x000f62000c1e1900 */
[----:B------:R-:W-:-:S03]  /*1a80*/  ISETP.GE.U32.AND P4, PT, R0, UR5, PT ;  /* 0x0000000500007c0c */ /* 0x000fc6000bf86070 */
[----:B------:R-:W5:Y:S01]  /*1a90*/  @!P3 LDG.E R27, desc[UR12][R10.64+0xc00] ;  /* 0x000c000c0a1bb981 */ /* 0x000f62000c1e1900 */
[----:B------:R-:W-:-:S03]  /*1aa0*/  IADD3 R2, P3, PT, R9, 0x580, RZ ;  /* 0x0000058009027810 */ /* 0x000fc60007f7e0ff */
[----:B------:R-:W5:Y:S01]  /*1ab0*/  @!P2 LDG.E R29, desc[UR12][R10.64+0xe00] ;  /* 0x000e000c0a1da981 */ /* 0x000f62000c1e1900 */
[C---:B------:R-:W-:Y:S01]  /*1ac0*/  IADD3 R0, P2, PT, R9.reuse, 0x600, RZ ;  /* 0x0000060009007810 */ /* 0x040fe20007f5e0ff */
[----:B------:R-:W-:Y:S02]  /*1ad0*/  IMAD.X R3, RZ, RZ, RZ, P6 ;  /* 0x000000ffff037224 */ /* 0x000fe400030e06ff */
[----:B------:R-:W-:Y:S01]  /*1ae0*/  IMAD.X R8, RZ, RZ, RZ, P3 ;  /* 0x000000ffff087224 */ /* 0x000fe200018e06ff */
[C---:B------:R-:W-:Y:S01]  /*1af0*/  IADD3 R7, P3, PT, R9.reuse, 0x680, RZ ;  /* 0x0000068009077810 */ /* 0x040fe20007f7e0ff */
[----:B------:R-:W-:Y:S01]  /*1b00*/  IMAD.X R6, RZ, RZ, RZ, P2 ;  /* 0x000000ffff067224 */ /* 0x000fe200010e06ff */
[----:B------:R-:W-:Y:S02]  /*1b10*/  IADD3 R5, P2, PT, R9, 0x700, RZ ;  /* 0x0000070009057810 */ /* 0x000fe40007f5e0ff */
[----:B------:R-:W-:Y:S01]  /*1b20*/  ISETP.GE.U32.AND P0, PT, R4, UR5, PT ;  /* 0x0000000504007c0c */ /* 0x000fe2000bf06070 */
[----:B------:R-:W-:Y:S01]  /*1b30*/  IMAD.X R4, RZ, RZ, RZ, P3 ;  /* 0x000000ffff047224 */ /* 0x000fe200018e06ff */
[----:B------:R-:W-:Y:S01]  /*1b40*/  ISETP.GE.U32.AND P6, PT, R2, UR5, PT ;  /* 0x0000000502007c0c */ /* 0x000fe2000bfc6070 */
[----:B------:R-:W-:Y:S01]  /*1b50*/  IMAD.X R2, RZ, RZ, RZ, P5 ;  /* 0x000000ffff027224 */ /* 0x000fe200028e06ff */
[----:B------:R-:W-:Y:S01]  /*1b60*/  ISETP.GE.U32.AND.EX P1, PT, R3, UR6, PT, P1 ;  /* 0x0000000603007c0c */ /* 0x000fe2000bf26110 */
[----:B------:R-:W-:Y:S01]  /*1b70*/  IMAD.X R3, RZ, RZ, RZ, P2 ;  /* 0x000000ffff037224 */ /* 0x000fe200010e06ff */
[----:B------:R-:W-:-:S02]  /*1b80*/  ISETP.GE.U32.AND P5, PT, R0, UR5, PT ;  /* 0x0000000500007c0c */ /* 0x000fc4000bfa6070 */
[----:B------:R-:W-:Y:S02]  /*1b90*/  ISETP.GE.U32.AND P3, PT, R7, UR5, PT ;  /* 0x0000000507007c0c */ /* 0x000fe4000bf66070 */
[----:B------:R-:W-:Y:S02]  /*1ba0*/  ISETP.GE.U32.AND P2, PT, R5, UR5, PT ;  /* 0x0000000505007c0c */ /* 0x000fe4000bf46070 */
[----:B------:R-:W-:Y:S02]  /*1bb0*/  ISETP.GE.U32.AND.EX P4, PT, R2, UR6, PT, P4 ;  /* 0x0000000602007c0c */ /* 0x000fe4000bf86140 */
[----:B------:R-:W-:Y:S02]  /*1bc0*/  ISETP.GE.U32.AND.EX P0, PT, RZ, UR6, PT, P0 ;  /* 0x00000006ff007c0c */ /* 0x000fe4000bf06100 */
[----:B------:R-:W-:Y:S02]  /*1bd0*/  ISETP.GE.U32.AND.EX P6, PT, R8, UR6, PT, P6 ;  /* 0x0000000608007c0c */ /* 0x000fe4000bfc6160 */
[----:B------:R-:W-:-:S02]  /*1be0*/  ISETP.GE.U32.AND.EX P5, PT, R6, UR6, PT, P5 ;  /* 0x0000000606007c0c */ /* 0x000fc4000bfa6150 */
[----:B------:R-:W-:Y:S02]  /*1bf0*/  ISETP.GE.U32.AND.EX P3, PT, R4, UR6, PT, P3 ;  /* 0x0000000604007c0c */ /* 0x000fe4000bf66130 */
[----:B------:R-:W-:Y:S01]  /*1c00*/  ISETP.GE.U32.AND.EX P2, PT, R3, UR6, PT, P2 ;  /* 0x0000000603007c0c */ /* 0x000fe2000bf46120 */
[--C-:B------:R-:W-:Y:S02]  /*1c10*/  IMAD.MOV.U32 R31, RZ, RZ, R15.reuse ;  /* 0x000000ffff1f7224 */ /* 0x100fe400078e000f */
[--C-:B------:R-:W-:Y:S02]  /*1c20*/  IMAD.MOV.U32 R33, RZ, RZ, R15.reuse ;  /* 0x000000ffff217224 */ /* 0x100fe400078e000f */
[--C-:B------:R-:W-:Y:S02]  /*1c30*/  IMAD.MOV.U32 R35, RZ, RZ, R15.reuse ;  /* 0x000000ffff237224 */ /* 0x100fe400078e000f */
[--C-:B------:R-:W-:Y:S01]  /*1c40*/  IMAD.MOV.U32 R37, RZ, RZ, R15.reuse ;  /* 0x000000ffff257224 */ /* 0x100fe200078e000f */
[----:B------:R-:W5:Y:S01]  /*1c50*/  @!P0 LDG.E R31, desc[UR12][R10.64+0x1000] ;  /* 0x0010000c0a1f8981 */ /* 0x000f62000c1e1900 */
[----:B------:R-:W-:-:S02]  /*1c60*/  IMAD.MOV.U32 R39, RZ, RZ, R15 ;  /* 0x000000ffff277224 */ /* 0x000fc400078e000f */
[----:B------:R-:W-:Y:S01]  /*1c70*/  IMAD.MOV.U32 R41, RZ, RZ, R15 ;  /* 0x000000ffff297224 */ /* 0x000fe200078e000f */
[----:B------:R-:W5:Y:S04]  /*1c80*/  @!P1 LDG.E R33, desc[UR12][R10.64+0x1200] ;  /* 0x0012000c0a219981 */ /* 0x000f68000c1e1900 */
[----:B------:R-:W5:Y:S04]  /*1c90*/  @!P4 LDG.E R35, desc[UR12][R10.64+0x1400] ;  /* 0x0014000c0a23c981 */ /* 0x000f68000c1e1900 */
[----:B------:R-:W5:Y:S04]  /*1ca0*/  @!P6 LDG.E R37, desc[UR12][R10.64+0x1600] ;  /* 0x0016000c0a25e981 */ /* 0x000f68000c1e1900 */
[----:B------:R-:W5:Y:S04]  /*1cb0*/  @!P5 LDG.E R39, desc[UR12][R10.64+0x1800] ;  /* 0x0018000c0a27d981 */ /* 0x000f68000c1e1900 */
[----:B------:R-:W5:Y:S04]  /*1cc0*/  @!P3 LDG.E R41, desc[UR12][R10.64+0x1a00] ;  /* 0x001a000c0a29b981 */ /* 0x000f68000c1e1900 */
[----:B------:R-:W5:Y:S01]  /*1cd0*/  @!P2 LDG.E R15, desc[UR12][R10.64+0x1c00] ;  /* 0x001c000c0a0fa981 */ /* 0x000f62000c1e1900 */
[----:B------:R-:W0:Y:S01]  /*1ce0*/  S2UR UR8, SR_CgaCtaId ;  /* 0x00000000000879c3 */ /* 0x000e220000008800 */
[----:B------:R-:W-:-:S02]  /*1cf0*/  UMOV UR7, 0x400 ;  /* 0x0000040000077882 */ /* 0x000fc40000000000 */
[----:B0-----:R-:W-:-:S06]  /*1d00*/  ULEA UR7, UR8, UR7, 0x18 ;  /* 0x0000000708077291 */ /* 0x001fcc000f8ec0ff */
[----:B------:R-:W-:-:S05]  /*1d10*/  LEA R2, R9, UR7, 0x2 ;  /* 0x0000000709027c11 */ /* 0x000fca000f8e10ff */
[----:B------:R-:W-:Y:S01]  /*1d20*/  IMAD R0, R9, 0x38, R2 ;  /* 0x0000003809007824 */ /* 0x000fe200078e0202 */
[----:B------:R-:W-:Y:S01]  /*1d30*/  UISETP.NE.AND UP0, UPT, UR4, URZ, UPT ;  /* 0x000000ff0400728c */ /* 0x000fe2000bf05270 */
[----:B--2---:R-:W-:Y:S04]  /*1d40*/  STS [R2], R13 ;  /* 0x0000000d02007388 */ /* 0x004fe80000000800 */
[----:B---3--:R-:W-:Y:S04]  /*1d50*/  STS [R2+0x200], R17 ;  /* 0x0002001102007388 */ /* 0x008fe80000000800 */
[----:B----4-:R-:W-:Y:S04]  /*1d60*/  STS [R2+0x400], R19 ;  /* 0x0004001302007388 */ /* 0x010fe80000000800 */
[----:B-----5:R-:W-:Y:S04]  /*1d70*/  STS [R2+0x600], R21 ;  /* 0x0006001502007388 */ /* 0x020fe80000000800 */
[----:B------:R-:W-:Y:S04]  /*1d80*/  STS [R2+0x800], R23 ;  /* 0x0008001702007388 */ /* 0x000fe80000000800 */
[----:B------:R-:W-:Y:S04]  /*1d90*/  STS [R2+0xa00], R25 ;  /* 0x000a001902007388 */ /* 0x000fe80000000800 */
[----:B------:R-:W-:Y:S04]  /*1da0*/  STS [R2+0xc00], R27 ;  /* 0x000c001b02007388 */ /* 0x000fe80000000800 */
[----:B------:R0:W-:Y:S02]  /*1db0*/  STS [R2+0xe00], R29 ;  /* 0x000e001d02007388 */ /* 0x0001e40000000800 */
[----:B0-----:R-:W0:Y:S02]  /*1dc0*/  S2R R29, SR_LANEID ;  /* 0x00000000001d7919 */ /* 0x001e240000000000 */
        /* <DEDUP_REMOVED lines=8> */
[----:B------:R1:W2:Y:S04]  /*1e50*/  LDS R28, [R0] ;  /* 0x00000000001c7984 */ /* 0x0002a80000000800 */
        /* <DEDUP_REMOVED lines=15> */
[----:B--234-:R-:W-:Y:S05]  /*1f50*/  BRA.U UP0, `(.L_x_23) ;  /* 0x0000000100807547 */ /* 0x01cfea000b800000 */
[----:B------:R-:W-:Y:S02]  /*1f60*/  IADD3 R12, PT, PT, R11, R10, R28 ;  /* 0x0000000a0b0c7210 */ /* 0x000fe40007ffe01c */
[----:B0-----:R-:W-:Y:S02]  /*1f70*/  ISETP.NE.AND P1, PT, R29, 0x1f, PT ;  /* 0x0000001f1d00780c */ /* 0x001fe40003f25270 */
        /* <DEDUP_REMOVED lines=12> */
[----:B-1----:R-:W0:Y:S02]  /*2040*/  SHFL.UP P0, R31, R12, 0x4, RZ ;  /* 0x048000000c1f7989 */ /* 0x002e2400000000ff */
        /* <DEDUP_REMOVED lines=10> */
[----:B0-----:R-:W-:-:S05]  /*20f0*/  IMAD.IADD R13, R12, 0x1, R13 ;  /* 0x000000010c0d7824 */ /* 0x001fca00078e020d */
[----:B------:R-:W-:Y:S01]  /*2100*/  SEL R12, R13, R12, !P0 ;  /* 0x0000000c0d0c7207 */ /* 0x000fe20004000000 */
[----:B------:R-:W-:Y:S01]  /*2110*/  @!P1 IMAD.IADD R12, R14, 0x1, R13 ;  /* 0x000000010e0c9824 */ /* 0x000fe200078e020d */
[----:B------:R-:W-:-:S04]  /*2120*/  ISETP.GE.U32.AND P0, PT, R9, 0x20, PT ;  /* 0x000000200900780c */ /* 0x000fc80003f06070 */
[----:B------:R-:W-:-:S04]  /*2130*/  SEL R12, R12, RZ, P0 ;  /* 0x000000ff0c0c7207 */ /* 0x000fc80000000000 */
[----:B------:R-:W-:Y:S01]  /*2140*/  IADD3 R13, PT, PT, R12, R33, -R30 ;  /* 0x000000210c0d7210 */ /* 0x000fe20007ffe81e */
[----:B------:R-:W-:Y:S06]  /*2150*/  BRA `(.L_x_24) ;  /* 0x0000000800d87947 */ /* 0x000fec0003800000 */
.L_x_23:
[----:B------:R-:W-:Y:S02]  /*2160*/  IADD3 R12, PT, PT, R11, R10, R28 ;  /* 0x0000000a0b0c7210 */ /* 0x000fe40007ffe01c */
[----:B0-----:R-:W-:Y:S02]  /*2170*/  ISETP.NE.AND P1, PT, R29, 0x1f, PT ;  /* 0x0000001f1d00780c */ /* 0x001fe40003f25270 */
[----:B------:R-:W-:Y:S02]  /*2180*/  IADD3 R12, PT, PT, R17, R16, R12 ;  /* 0x00000010110c7210 */ /* 0x000fe40007ffe00c */
[----:B------:R-:W-:Y:S02]  /*2190*/  SHF.R.U32.HI R32, RZ, 0x5, R9 ;  /* 0x00000005ff207819 */ /* 0x000fe40000011609 */
[----:B------:R-:W-:Y:S02]  /*21a0*/  IADD3 R12, PT, PT, R19, R18, R12 ;  /* 0x00000012130c7210 */ /* 0x000fe40007ffe00c */
[----:B------:R-:W-:-:S02]  /*21b0*/  ISETP.GE.U32.AND P2, PT, R9, 0x20, PT ;  /* 0x000000200900780c */ /* 0x000fc40003f46070 */
[----:B------:R-:W-:-:S03]  /*21c0*/  IADD3 R12, PT, PT, R21, R20, R12 ;  /* 0x00000014150c7210 */ /* 0x000fc60007ffe00c */
[----:B-1----:R-:W-:Y:S02]  /*21d0*/  @!P1 LEA R35, R32, UR7, 0x2 ;  /* 0x0000000720239c11 */ /* 0x002fe4000f8e10ff */
        /* <DEDUP_REMOVED lines=41> */
.L_x_26:
[----:B------:R-:W-:Y:S05]  /*2470*/  NANOSLEEP 0x1c2 ;  /* 0x000001c20000795d */ /* 0x000fea0003800000 */
[----:B------:R-:W-:Y:S01]  /*2480*/  NOP ;  /* 0x0000000000007918 */ /* 0x000fe20000000000 */
.L_x_27:
[----:B------:R-:W-:-:S05]  /*2490*/  IMAD.WIDE R32, R35, 0x8, R32 ;  /* 0x0000000823207825 */ /* 0x000fca00078e0220 */
[----:B------:R-:W2:Y:S01]  /*24a0*/  LD.E.64.STRONG.GPU R12, desc[UR12][R32.64+0x100] ;  /* 0x0001000c200c7980 */ /* 0x000ea2000c10fb00 */
[----:B------:R-:W-:Y:S01]  /*24b0*/  UMOV UR8, 0xffffffff ;  /* 0xffffffff00087882 */ /* 0x000fe20000000000 */
[----:B--2---:R-:W-:Y:S02]  /*24c0*/  ISETP.NE.AND P0, PT, R12, 0x63, PT ;  /* 0x000000630c00780c */ /* 0x004fe40003f05270 */
[----:B------:R-:W-:Y:S11]  /*24d0*/  BRA.DIV UR8, `(.L_x_28) ;  /* 0x0000001a084c7947 */ /* 0x000ff6000b800000 */
[----:B------:R-:W-:-:S13]  /*24e0*/  VOTE.ANY P0, !P0 ;  /* 0x0000000000ff7806 */ /* 0x000fda0004000100 */
.L_x_76:
[----:B------:R-:W-:Y:S05]  /*24f0*/  @!P0 BRA `(.L_x_29) ;  /* 0x0000000000308947 */ /* 0x000fea0003800000 */
.L_x_33:
[----:B------:R-:W-:Y:S05]  /*2500*/  YIELD ;  /* 0x0000000000007946 */ /* 0x000fea0003800000 */
[----:B------:R-:W-:Y:S05]  /*2510*/  @P1 BRA `(.L_x_30) ;  /* 0x0000000000081947 */ /* 0x000fea0003800000 */
[----:B------:R0:W-:Y:S06]  /*2520*/  MEMBAR.SC.CTA ;  /* 0x0000000000007992 */ /* 0x0001ec0000000000 */
[----:B0-----:R-:W-:Y:S05]  /*2530*/  BRA `(.L_x_31) ;  /* 0x0000000000087947 */ /* 0x001fea0003800000 */
.L_x_30:
[----:B------:R-:W-:Y:S05]  /*2540*/  NANOSLEEP 0x15e ;  /* 0x0000015e0000795d */ /* 0x000fea0003800000 */
[----:B------:R-:W-:Y:S01]  /*2550*/  NOP ;  /* 0x0000000000007918 */ /* 0x000fe20000000000 */
.L_x_31:
[----:B------:R-:W2:Y:S01]  /*2560*/  LD.E.64.STRONG.GPU R12, desc[UR12][R32.64+0x100] ;  /* 0x0001000c200c7980 */ /* 0x000ea2000c10fb00 */
[----:B------:R-:W-:Y:S01]  /*2570*/  UMOV UR8, 0xffffffff ;  /* 0xffffffff00087882 */ /* 0x000fe20000000000 */
[----:B--2---:R-:W-:Y:S02]  /*2580*/  ISETP.NE.AND P0, PT, R12, 0x63, PT ;  /* 0x000000630c00780c */ /* 0x004fe40003f05270 */
[----:B------:R-:W-:Y:S11]  /*2590*/  BRA.DIV UR8, `(.L_x_32) ;  /* 0x0000001a083c7947 */ /* 0x000ff6000b800000 */
[----:B------:R-:W-:-:S13]  /*25a0*/  VOTE.ANY P0, !P0 ;  /* 0x0000000000ff7806 */ /* 0x000fda0004000100 */
.L_x_79:
[----:B------:R-:W-:Y:S05]  /*25b0*/  @P0 BRA `(.L_x_33) ;  /* 0xfffffffc00d00947 */ /* 0x000fea000383ffff */
.L_x_29:
[----:B------:R-:W-:Y:S01]  /*25c0*/  UMOV UR8, 0xffffffff ;  /* 0xffffffff00087882 */ /* 0x000fe20000000000 */
[----:B------:R-:W-:Y:S02]  /*25d0*/  ISETP.NE.AND P2, PT, R12, 0x65, PT ;  /* 0x000000650c00780c */ /* 0x000fe40003f45270 */
[----:B------:R-:W-:Y:S11]  /*25e0*/  BRA.DIV UR8, `(.L_x_34) ;  /* 0x0000001a08487947 */ /* 0x000ff6000b800000 */
[----:B------:R-:W0:Y:S01]  /*25f0*/  S2R R37, SR_GEMASK ;  /* 0x0000000000257919 */ /* 0x000e220000003c00 */
[----:B------:R-:W-:Y:S01]  /*2600*/  VOTE.ANY R36, PT, !P2 ;  /* 0x0000000000247806 */ /* 0x000fe200050e0100 */
[C---:B------:R-:W-:Y:S02]  /*2610*/  VIADD R38, R29.reuse, 0x1 ;  /* 0x000000011d267836 */ /* 0x040fe40000000000 */
[C---:B------:R-:W-:Y:S02]  /*2620*/  VIADD R39, R29.reuse, 0x2 ;  /* 0x000000021d277836 */ /* 0x040fe40000000000 */
[----:B------:R-:W-:Y:S01]  /*2630*/  VIADD R40, R29, 0x4 ;  /* 0x000000041d287836 */ /* 0x000fe20000000000 */
[----:B0-----:R-:W-:-:S05]  /*2640*/  LOP3.LUT R36, R36, 0x80000000, R37, 0xec, !PT ;  /* 0x8000000024247812 */ /* 0x001fca00078eec25 */
[----:B------:R-:W-:-:S05]  /*2650*/  VIADD R33, R36, 0xffffffff ;  /* 0xffffffff24217836 */ /* 0x000fca0000000000 */
[----:B------:R-:W-:-:S04]  /*2660*/  LOP3.LUT R33, R36, R33, RZ, 0xc, !PT ;  /* 0x0000002124217212 */ /* 0x000fc800078e0cff */
[----:B------:R-:W0:Y:S02]  /*2670*/  POPC R32, R33 ;  /* 0x0000002100207309 */ /* 0x000e240000000000 */
[----:B0-----:R-:W0:Y:S01]  /*2680*/  SHFL.DOWN PT, R42, R13, 0x1, R32 ;  /* 0x082000000d2a7989 */ /* 0x001e2200000e0020 */
[----:B------:R-:W-:-:S04]  /*2690*/  ISETP.GT.AND P0, PT, R38, R32, PT ;  /* 0x000000202600720c */ /* 0x000fc80003f04270 */
[----:B0-----:R-:W-:Y:S02]  /*26a0*/  SEL R42, R42, RZ, !P0 ;  /* 0x000000ff2a2a7207 */ /* 0x001fe40004000000 */
[----:B------:R-:W-:-:S03]  /*26b0*/  ISETP.GT.AND P0, PT, R39, R32, PT ;  /* 0x000000202700720c */ /* 0x000fc60003f04270 */
[----:B------:R-:W-:Y:S02]  /*26c0*/  IMAD.IADD R41, R42, 0x1, R13 ;  /* 0x000000012a297824 */ /* 0x000fe400078e020d */
[----:B------:R-:W-:-:S03]  /*26d0*/  VIADD R13, R29, 0x10 ;  /* 0x000000101d0d7836 */ /* 0x000fc60000000000 */
[----:B------:R-:W0:Y:S02]  /*26e0*/  SHFL.DOWN PT, R42, R41, 0x2, R32 ;  /* 0x08400000292a7989 */ /* 0x000e2400000e0020 */
[-C--:B------:R-:W-:Y:S02]  /*26f0*/  ISETP.GT.AND P2, PT, R13, R32.reuse, PT ;  /* 0x000000200d00720c */ /* 0x080fe40003f44270 */
[----:B0-----:R-:W-:Y:S02]  /*2700*/  SEL R42, R42, RZ, !P0 ;  /* 0x000000ff2a2a7207 */ /* 0x001fe40004000000 */
[----:B------:R-:W-:-:S03]  /*2710*/  ISETP.GT.AND P0, PT, R40, R32, PT ;  /* 0x000000202800720c */ /* 0x000fc60003f04270 */
[----:B------:R-:W-:Y:S02]  /*2720*/  IMAD.IADD R45, R41, 0x1, R42 ;  /* 0x00000001292d7824 */ /* 0x000fe400078e022a */
[----:B------:R-:W-:-:S03]  /*2730*/  VIADD R41, R29, 0x8 ;  /* 0x000000081d297836 */ /* 0x000fc60000000000 */
        /* <DEDUP_REMOVED lines=10> */
[----:B0-----:R-:W-:-:S05]  /*27e0*/  SEL R42, R42, RZ, !P2 ;  /* 0x000000ff2a2a7207 */ /* 0x001fca0005000000 */
[----:B------:R-:W-:-:S07]  /*27f0*/  IMAD.IADD R14, R43, 0x1, R42 ;  /* 0x000000012b0e7824 */ /* 0x000fce00078e022a */
.L_x_88:
[----:B------:R-:W-:Y:S05]  /*2800*/  @!P0 BRA `(.L_x_35) ;  /* 0x0000000000d88947 */ /* 0x000fea0003800000 */
.L_x_43:
        /* <DEDUP_REMOVED lines=9> */
.L_x_91:
[----:B------:R-:W-:Y:S05]  /*28a0*/  @!P0 BRA `(.L_x_37) ;  /* 0x0000000000308947 */ /* 0x000fea0003800000 */
.L_x_41:
[----:B------:R-:W-:Y:S05]  /*28b0*/  YIELD ;  /* 0x0000000000007946 */ /* 0x000fea0003800000 */
[----:B------:R-:W-:Y:S05]  /*28c0*/  @P1 BRA `(.L_x_38) ;  /* 0x0000000000081947 */ /* 0x000fea0003800000 */
[----:B------:R0:W-:Y:S06]  /*28d0*/  MEMBAR.SC.CTA ;  /* 0x0000000000007992 */ /* 0x0001ec0000000000 */
[----:B0-----:R-:W-:Y:S05]  /*28e0*/  BRA `(.L_x_39) ;  /* 0x0000000000087947 */ /* 0x001fea0003800000 */
.L_x_38:
[----:B------:R-:W-:Y:S05]  /*28f0*/  NANOSLEEP 0x15e ;  /* 0x0000015e0000795d */ /* 0x000fea0003800000 */
[----:B------:R-:W-:Y:S01]  /*2900*/  NOP ;  /* 0x0000000000007918 */ /* 0x000fe20000000000 */
.L_x_39:
[----:B------:R-:W2:Y:S01]  /*2910*/  LD.E.64.STRONG.GPU R12, desc[UR12][R32.64+0x100] ;  /* 0x0001000c200c7980 */ /* 0x000ea2000c10fb00 */
[----:B------:R-:W-:Y:S01]  /*2920*/  UMOV UR8, 0xffffffff ;  /* 0xffffffff00087882 */ /* 0x000fe20000000000 */
[----:B--2---:R-:W-:Y:S02]  /*2930*/  ISETP.NE.AND P0, PT, R12, 0x63, PT ;  /* 0x000000630c00780c */ /* 0x004fe40003f05270 */
[----:B------:R-:W-:Y:S11]  /*2940*/  BRA.DIV UR8, `(.L_x_40) ;  /* 0x0000001a08887947 */ /* 0x000ff6000b800000 */
[----:B------:R-:W-:-:S13]  /*2950*/  VOTE.ANY P0, !P0 ;  /* 0x0000000000ff7806 */ /* 0x000fda0004000100 */
.L_x_94:
[----:B------:R-:W-:Y:S05]  /*2960*/  @P0 BRA `(.L_x_41) ;  /* 0xfffffffc00d00947 */ /* 0x000fea000383ffff */
.L_x_37:
        /* <DEDUP_REMOVED lines=24> */
[----:B------:R-:W-:Y:S02]  /*2af0*/  IMAD.IADD R43, R44, 0x1, R13 ;  /* 0x000000012c2b7824 */ /* 0x000fe400078e020d */
[----:B------:R-:W-:-:S03]  /*2b00*/  VIADD R13, R29, 0x10 ;  /* 0x000000101d0d7836 */ /* 0x000fc60000000000 */
[----:B------:R-:W0:Y:S02]  /*2b10*/  SHFL.DOWN PT, R42, R43, 0x10, R32 ;  /* 0x0a0000002b2a7989 */ /* 0x000e2400000e0020 */
[----:B------:R-:W-:-:S03]  /*2b20*/  ISETP.GT.AND P2, PT, R13, R32, PT ;  /* 0x000000200d00720c */ /* 0x000fc60003f44270 */
[----:B------:R-:W-:Y:S02]  /*2b30*/  VOTE.ALL P0, P0 ;  /* 0x0000000000ff7806 */ /* 0x000fe40000000000 */
[----:B0-----:R-:W-:-:S04]  /*2b40*/  SEL R42, R42, RZ, !P2 ;  /* 0x000000ff2a2a7207 */ /* 0x001fc80005000000 */
[----:B------:R-:W-:-:S07]  /*2b50*/  IADD3 R14, PT, PT, R14, R42, R43 ;  /* 0x0000002a0e0e7210 */ /* 0x000fce0007ffe02b */
.L_x_103:
[----:B------:R-:W-:Y:S05]  /*2b60*/  @P0 BRA `(.L_x_43) ;  /* 0xfffffffc00280947 */ /* 0x000fea000383ffff */
.L_x_35:
        /* <DEDUP_REMOVED lines=14> */
.L_x_25:
[----:B------:R-:W-:Y:S05]  /*2c50*/  WARPSYNC.ALL ;  /* 0x0000000000007948 */ /* 0x000fea0003800000 */
[----:B------:R-:W1:Y:S08]  /*2c60*/  S2UR UR4, SR_CgaCtaId ;  /* 0x00000000000479c3 */ /* 0x000e700000008800 */
[----:B------:R-:W-:Y:S06]  /*2c70*/  BAR.SYNC.DEFER_BLOCKING 0x0 ;  /* 0x0000000000007b1d */ /* 0x000fec0000010000 */
[----:B------:R-:W-:-:S02]  /*2c80*/  UMOV UR7, 0x400 ;  /* 0x0000040000077882 */ /* 0x000fc40000000000 */
[----:B-1----:R-:W-:-:S09]  /*2c90*/  ULEA UR7, UR4, UR7, 0x18 ;  /* 0x0000000704077291 */ /* 0x002fd2000f8ec0ff */
[----:B0-----:R-:W0:Y:S02]  /*2ca0*/  LDS R13, [UR7+0x20] ;  /* 0x00002007ff0d7984 */ /* 0x001e240008000800 */
[----:B0-----:R-:W-:-:S07]  /*2cb0*/  IMAD.IADD R13, R34, 0x1, R13 ;  /* 0x00000001220d7824 */ /* 0x001fce00078e020d */
.L_x_24:
[----:B------:R-:W-:Y:S01]  /*2cc0*/  IMAD.IADD R13, R28, 0x1, R13 ;  /* 0x000000011c0d7824 */ /* 0x000fe200078e020d */
[----:B------:R-:W-:Y:S01]  /*2cd0*/  BAR.SYNC.DEFER_BLOCKING 0x0 ;  /* 0x0000000000007b1d */ /* 0x000fe20000010000 */
[C---:B------:R-:W-:Y:S02]  /*2ce0*/  ISETP.NE.AND P5, PT, R9.reuse, RZ, PT ;  /* 0x000000ff0900720c */ /* 0x040fe40003fa5270 */
[----:B------:R-:W-:Y:S01]  /*2cf0*/  IMAD.IADD R14, R10, 0x1, R13 ;  /* 0x000000010a0e7824 */ /* 0x000fe200078e020d */
[----:B------:R-:W-:Y:S01]  /*2d00*/  ISETP.LT.U32.AND P2, PT, R9, UR5, PT ;  /* 0x0000000509007c0c */ /* 0x000fe2000bf41070 */
[----:B------:R-:W-:Y:S01]  /*2d10*/  IMAD.U32 R10, RZ, RZ, UR6 ;  /* 0x00000006ff0a7e24 */ /* 0x000fe2000f8e00ff */
[----:B------:R-:W0:Y:S01]  /*2d20*/  LDCU.64 UR8, c[0x0][0x388] ;  /* 0x00007100ff0877ac */ /* 0x000e220008000a00 */
[----:B------:R-:W-:Y:S01]  /*2d30*/  IMAD.IADD R15, R11, 0x1, R14 ;  /* 0x000000010b0f7824 */ /* 0x000fe200078e020e */
[----:B------:R-:W1:Y:S01]  /*2d40*/  S2R R12, SR_TID.X ;  /* 0x00000000000c7919 */ /* 0x000e620000002100 */
[----:B------:R-:W-:-:S02]  /*2d50*/  IADD3 R9, P0, PT, R9, UR10, RZ ;  /* 0x0000000a09097c10 */ /* 0x000fc4000ff1e0ff */
[----:B------:R-:W-:Y:S01]  /*2d60*/  IMAD.IADD R16, R16, 0x1, R15 ;  /* 0x0000000110107824 */ /* 0x000fe200078e020f */
[----:B------:R-:W-:Y:S02]  /*2d70*/  ISETP.GT.U32.AND.EX P2, PT, R10, RZ, PT, P2 ;  /* 0x000000ff0a00720c */ /* 0x000fe40003f44120 */
[----:B------:R-:W-:Y:S02]  /*2d80*/  IMAD.X R28, RZ, RZ, RZ, P0 ;  /* 0x000000ffff1c7224 */ /* 0x000fe400000e06ff */
[----:B------:R-:W-:-:S04]  /*2d90*/  IMAD.IADD R17, R17, 0x1, R16 ;  /* 0x0000000111117824 */ /* 0x000fc800078e0210 */
[----:B------:R-:W-:-:S04]  /*2da0*/  IMAD.IADD R18, R18, 0x1, R17 ;  /* 0x0000000112127824 */ /* 0x000fc800078e0211 */
[----:B------:R-:W-:Y:S01]  /*2db0*/  IMAD.IADD R19, R19, 0x1, R18 ;  /* 0x0000000113137824 */ /* 0x000fe200078e0212 */
[----:B------:R-:W-:Y:S01]  /*2dc0*/  STS [R0], R13 ;  /* 0x0000000d00007388 */ /* 0x000fe20000000800 */
[C---:B0-----:R-:W-:Y:S02]  /*2dd0*/  LEA R10, P0, R9.reuse, UR8, 0x2 ;  /* 0x00000008090a7c11 */ /* 0x041fe4000f8010ff */
[----:B------:R-:W-:Y:S01]  /*2de0*/  IMAD.IADD R20, R20, 0x1, R19 ;  /* 0x0000000114147824 */ /* 0x000fe200078e0213 */
[----:B------:R0:W-:Y:S01]  /*2df0*/  STS [R0+0x4], R14 ;  /* 0x0000040e00007388 */ /* 0x0001e20000000800 */
[----:B------:R-:W-:Y:S02]  /*2e00*/  LEA.HI.X R11, R9, UR9, R28, 0x2, P0 ;  /* 0x00000009090b7c11 */ /* 0x000fe400080f141c */
[----:B------:R-:W-:Y:S01]  /*2e10*/  IMAD.IADD R21, R21, 0x1, R20 ;  /* 0x0000000115157824 */ /* 0x000fe200078e0214 */
[----:B------:R2:W-:Y:S03]  /*2e20*/  STS [R0+0x8], R15 ;  /* 0x0000080f00007388 */ /* 0x0005e60000000800 */
[----:B------:R-:W-:Y:S01]  /*2e30*/  IMAD.IADD R22, R22, 0x1, R21 ;  /* 0x0000000116167824 */ /* 0x000fe200078e0215 */
[----:B------:R3:W-:Y:S01]  /*2e40*/  STS [R0+0xc], R16 ;  /* 0x00000c1000007388 */ /* 0x0007e20000000800 */
[----:B0-----:R-:W-:Y:S01]  /*2e50*/  IMAD.U32 R14, RZ, RZ, UR5 ;  /* 0x00000005ff0e7e24 */ /* 0x001fe2000f8e00ff */
[----:B-1----:R-:W-:Y:S01]  /*2e60*/  IADD3 R29, P1, PT, R12, 0x80, RZ ;  /* 0x000000800c1d7810 */ /* 0x002fe20007f3e0ff */
[----:B------:R-:W-:Y:S01]  /*2e70*/  IMAD.IADD R23, R23, 0x1, R22 ;  /* 0x0000000117177824 */ /* 0x000fe200078e0216 */
[----:B------:R-:W-:Y:S01]  /*2e80*/  STS [R0+0x10], R17 ;  /* 0x0000101100007388 */ /* 0x000fe20000000800 */
[----:B--2---:R-:W-:Y:S01]  /*2e90*/  IMAD.U32 R15, RZ, RZ, UR6 ;  /* 0x00000006ff0f7e24 */ /* 0x004fe2000f8e00ff */
[----:B------:R-:W-:Y:S01]  /*2ea0*/  ISETP.GE.U32.AND P3, PT, R29, UR5, PT ;  /* 0x000000051d007c0c */ /* 0x000fe2000bf66070 */
[----:B------:R-:W-:Y:S01]  /*2eb0*/  IMAD.IADD R24, R24, 0x1, R23 ;  /* 0x0000000118187824 */ /* 0x000fe200078e0217 */
[----:B------:R0:W-:Y:S01]  /*2ec0*/  STS [R0+0x14], R18 ;  /* 0x0000141200007388 */ /* 0x0001e20000000800 */
[----:B---3--:R-:W-:-:S02]  /*2ed0*/  IADD3 R16, P0, PT, R12, 0x180, RZ ;  /* 0x000001800c107810 */ /* 0x008fc40007f1e0ff */
[----:B------:R-:W-:Y:S01]  /*2ee0*/  IMAD.IADD R25, R25, 0x1, R24 ;  /* 0x0000000119197824 */ /* 0x000fe200078e0218 */
[----:B------:R-:W-:Y:S03]  /*2ef0*/  STS [R0+0x18], R19 ;  /* 0x0000181300007388 */ /* 0x000fe60000000800 */
[----:B------:R-:W-:Y:S01]  /*2f00*/  IMAD.IADD R26, R26, 0x1, R25 ;  /* 0x000000011a1a7824 */ /* 0x000fe200078e0219 */
[----:B------:R1:W-:Y:S01]  /*2f10*/  STS [R0+0x1c], R20 ;  /* 0x00001c1400007388 */ /* 0x0003e20000000800 */
[----:B0-----:R-:W-:Y:S02]  /*2f20*/  IADD3 R18, P4, PT, R12, 0x200, RZ ;  /* 0x000002000c127810 */ /* 0x001fe40007f9e0ff */
[----:B------:R-:W-:Y:S01]  /*2f30*/  IMAD.IADD R27, R27, 0x1, R26 ;  /* 0x000000011b1b7824 */ /* 0x000fe200078e021a */
[----:B------:R-:W-:Y:S01]  /*2f40*/  STS [R0+0x20], R21 ;  /* 0x0000201500007388 */ /* 0x000fe20000000800 */
[----:B------:R-:W-:-:S03]  /*2f50*/  ISETP.GE.U32.AND P6, PT, R18, UR5, PT ;  /* 0x0000000512007c0c */ /* 0x000fc6000bfc6070 */
[----:B------:R0:W-:Y:S01]  /*2f60*/  STS [R0+0x24], R22 ;  /* 0x0000241600007388 */ /* 0x0001e20000000800 */
[----:B-1----:R-:W-:Y:S01]  /*2f70*/  IMAD.X R20, RZ, RZ, RZ, P0 ;  /* 0x000000ffff147224 */ /* 0x002fe200000e06ff */
[----:B------:R-:W-:Y:S02]  /*2f80*/  IADD3 R18, P0, PT, R12, 0x300, RZ ;  /* 0x000003000c127810 */ /* 0x000fe40007f1e0ff */
[----:B------:R-:W-:Y:S04]  /*2f90*/  STS [R0+0x28], R23 ;  /* 0x0000281700007388 */ /* 0x000fe80000000800 */
[----:B------:R-:W-:Y:S01]  /*2fa0*/  STS [R0+0x2c], R24 ;  /* 0x00002c1800007388 */ /* 0x000fe20000000800 */
[----:B0-----:R-:W-:-:S03]  /*2fb0*/  IMAD.X R22, RZ, RZ, RZ, P4 ;  /* 0x000000ffff167224 */ /* 0x001fc600020e06ff */
[----:B------:R-:W-:Y:S02]  /*2fc0*/  STS [R0+0x30], R25 ;  /* 0x0000301900007388 */ /* 0x000fe40000000800 */
[----:B------:R-:W-:Y:S02]  /*2fd0*/  ISETP.GE.U32.AND.EX P6, PT, R22, UR6, PT, P6 ;  /* 0x0000000616007c0c */ /* 0x000fe4000bfc6160 */
[----:B------:R-:W-:Y:S04]  /*2fe0*/  STS [R0+0x34], R26 ;  /* 0x0000341a00007388 */ /* 0x000fe80000000800 */
[----:B------:R0:W-:Y:S01]  /*2ff0*/  STS [R0+0x38], R27 ;  /* 0x0000381b00007388 */ /* 0x0001e20000000800 */
[----:B------:R-:W-:Y:S01]  /*3000*/  BAR.SYNC.DEFER_BLOCKING 0x0 ;  /* 0x0000000000007b1d */ /* 0x000fe20000010000 */
[----:B0-----:R-:W-:-:S05]  /*3010*/  IMAD.X R0, RZ, RZ, RZ, P1 ;  /* 0x000000ffff007224 */ /* 0x001fca00008e06ff */
[----:B------:R-:W-:Y:S01]  /*3020*/  ISETP.GE.U32.AND.EX P3, PT, R0, UR6, PT, P3 ;  /* 0x0000000600007c0c */ /* 0x000fe2000bf66130 */
[----:B------:R-:W0:Y:S04]  /*3030*/  LDS R31, [R2+0x200] ;  /* 0x00020000021f7984 */ /* 0x000e280000000800 */
[----:B------:R-:W1:Y:S04]  /*3040*/  LDS R33, [R2+0x600] ;  /* 0x0006000002217984 */ /* 0x000e680000000800 */
[----:B------:R-:W2:Y:S04]  /*3050*/  LDS R35, [R2+0x800] ;  /* 0x0008000002237984 */ /* 0x000ea80000000800 */
[----:B------:R-:W3:Y:S04]  /*3060*/  LDS R37, [R2+0xa00] ;  /* 0x000a000002257984 */ /* 0x000ee80000000800 */
[----:B------:R-:W4:Y:S04]  /*3070*/  LDS R39, [R2+0xc00] ;  /* 0x000c000002277984 */ /* 0x000f280000000800 */
[----:B------:R-:W5:Y:S04]  /*3080*/  LDS R41, [R2+0xe00] ;  /* 0x000e000002297984 */ /* 0x000f680000000800 */
[----:B------:R-:W5:Y:S04]  /*3090*/  LDS R29, [R2] ;  /* 0x00000000021d7984 */ /* 0x000f680000000800 */
[----:B------:R-:W-:Y:S04]  /*30a0*/  LDS R9, [R2+0x400] ;  /* 0x0004000002097984 */ /* 0x000fe80000000800 */
[----:B------:R-:W5:Y:S04]  /*30b0*/  LDS R25, [R2+0x1000] ;  /* 0x0010000002197984 */ /* 0x000f680000000800 */
[----:B------:R-:W5:Y:S04]  /*30c0*/  LDS R23, [R2+0x1200] ;  /* 0x0012000002177984 */ /* 0x000f680000000800 */
[----:B------:R-:W5:Y:S04]  /*30d0*/  LDS R21, [R2+0x1400] ;  /* 0x0014000002157984 */ /* 0x000f680000000800 */
[----:B------:R-:W5:Y:S04]  /*30e0*/  LDS R19, [R2+0x1600] ;  /* 0x0016000002137984 */ /* 0x000f680000000800 */
[----:B------:R-:W5:Y:S04]  /*30f0*/  LDS R17, [R2+0x1800] ;  /* 0x0018000002117984 */ /* 0x000f680000000800 */
[----:B------:R-:W5:Y:S04]  /*3100*/  LDS R13, [R2+0x1a00] ;  /* 0x001a0000020d7984 */ /* 0x000f680000000800 */
[----:B------:R-:W2:Y:S04]  /*3110*/  LDS R27, [R2+0x1c00] ;  /* 0x001c0000021b7984 */ /* 0x000ea80000000800 */
[----:B------:R0:W-:Y:S01]  /*3120*/  @!P5 STS.64 [UR7+0x1e00], R14 ;  /* 0x001e000eff00d988 */ /* 0x0001e20008000a07 */
[----:B------:R-:W-:Y:S01]  /*3130*/  BAR.SYNC.DEFER_BLOCKING 0x0 ;  /* 0x0000000000007b1d */ /* 0x000fe20000010000 */
[----:B------:R-:W-:-:S02]  /*3140*/  ISETP.GE.U32.AND P5, PT, R16, UR5, PT ;  /* 0x0000000510007c0c */ /* 0x000fc4000bfa6070 */
[----:B------:R-:W-:Y:S02]  /*3150*/  IADD3 R16, P1, PT, R12, 0x280, RZ ;  /* 0x000002800c107810 */ /* 0x000fe40007f3e0ff */
[----:B------:R-:W-:Y:S01]  /*3160*/  ISETP.GE.U32.AND.EX P5, PT, R20, UR6, PT, P5 ;  /* 0x0000000614007c0c */ /* 0x000fe2000bfa6150 */
[----:B0-----:R-:W-:Y:S01]  /*3170*/  IMAD.X R14, RZ, RZ, RZ, P0 ;  /* 0x000000ffff0e7224 */ /* 0x001fe200000e06ff */
[----:B------:R-:W-:Y:S01]  /*3180*/  ISETP.GE.U32.AND P4, PT, R16, UR5, PT ;  /* 0x0000000510007c0c */ /* 0x000fe2000bf86070 */
[----:B------:R-:W-:Y:S01]  /*3190*/  IMAD.X R16, RZ, RZ, RZ, P1 ;  /* 0x000000ffff107224 */ /* 0x000fe200008e06ff */
[----:B------:R-:W-:Y:S02]  /*31a0*/  IADD3 R2, P1, PT, R12, 0x380, RZ ;  /* 0x000003800c027810 */ /* 0x000fe40007f3e0ff */
[----:B------:R-:W-:Y:S02]  /*31b0*/  ISETP.GE.U32.AND P0, PT, R18, UR5, PT ;  /* 0x0000000512007c0c */ /* 0x000fe4000bf06070 */
[----:B------:R-:W-:Y:S01]  /*31c0*/  ISETP.GE.U32.AND.EX P4, PT, R16, UR6, PT, P4 ;  /* 0x0000000610007c0c */ /* 0x000fe2000bf86140 */
[----:B------:R-:W-:Y:S01]  /*31d0*/  IMAD.X R0, RZ, RZ, RZ, P1 ;  /* 0x000000ffff007224 */ /* 0x000fe200008e06ff */
[----:B------:R-:W-:-:S02]  /*31e0*/  ISETP.GE.U32.AND P1, PT, R2, UR5, PT ;  /* 0x0000000502007c0c */ /* 0x000fc4000bf26070 */
[----:B------:R-:W-:Y:S02]  /*31f0*/  ISETP.GE.U32.AND.EX P0, PT, R14, UR6, PT, P0 ;  /* 0x000000060e007c0c */ /* 0x000fe4000bf06100 */
[----:B------:R-:W-:Y:S02]  /*3200*/  ISETP.GE.U32.AND.EX P1, PT, R0, UR6, PT, P1 ;  /* 0x0000000600007c0c */ /* 0x000fe4000bf26110 */
[----:B------:R-:W-:Y:S01]  /*3210*/  LOP3.LUT R0, R12, 0x400, RZ, 0xfc, !PT ;  /* 0x000004000c007812 */ /* 0x000fe200078efcff */
[----:B------:R0:W-:Y:S03]  /*3220*/  @!P3 STG.E desc[UR12][R10.64+0x200], R31 ;  /* 0x0002001f0a00b986 */ /* 0x0001e6000c10190c */
[----:B------:R-:W-:Y:S01]  /*3230*/  ISETP.GE.U32.AND P3, PT, R0, UR5, PT ;  /* 0x0000000500007c0c */ /* 0x000fe2000bf66070 */
[----:B-1----:R0:W-:Y:S03]  /*3240*/  @!P5 STG.E desc[UR12][R10.64+0x600], R33 ;  /* 0x000600210a00d986 */ /* 0x0021e6000c10190c */
[----:B------:R-:W-:-:S02]  /*3250*/  ISETP.GE.U32.AND.EX P3, PT, RZ, UR6, PT, P3 ;  /* 0x00000006ff007c0c */ /* 0x000fc4000bf66130 */
[C---:B------:R-:W-:Y:S01]  /*3260*/  IADD3 R0, P5, PT, R12.reuse, 0x480, RZ ;  /* 0x000004800c007810 */ /* 0x040fe20007fbe0ff */
[----:B--2---:R0:W-:Y:S01]  /*3270*/  @!P6 STG.E desc[UR12][R10.64+0x800], R35 ;  /* 0x000800230a00e986 */ /* 0x0041e2000c10190c */
[----:B------:R-:W-:-:S03]  /*3280*/  IADD3 R2, P6, PT, R12, 0x500, RZ ;  /* 0x000005000c027810 */ /* 0x000fc60007fde0ff */
[----:B---3--:R0:W-:Y:S01]  /*3290*/  @!P4 STG.E desc[UR12][R10.64+0xa00], R37 ;  /* 0x000a00250a00c986 */ /* 0x0081e2000c10190c */
[----:B------:R-:W-:Y:S01]  /*32a0*/  ISETP.GE.U32.AND P4, PT, R0, UR5, PT ;  /* 0x0000000500007c0c */ /* 0x000fe2000bf86070 */
[----:B------:R-:W-:Y:S02]  /*32b0*/  VIADD R0, R12, 0x580 ;  /* 0x000005800c007836 */ /* 0x000fe40000000000 */
[----:B----4-:R0:W-:Y:S01]  /*32c0*/  @!P0 STG.E desc[UR12][R10.64+0xc00], R39 ;  /* 0x000c00270a008986 */ /* 0x0101e2000c10190c */
[----:B------:R-:W-:Y:S01]  /*32d0*/  ISETP.GE.U32.AND P0, PT, R2, UR5, PT ;  /* 0x0000000502007c0c */ /* 0x000fe2000bf06070 */
[C---:B------:R-:W-:Y:S02]  /*32e0*/  VIADD R2, R12.reuse, 0x600 ;  /* 0x000006000c027836 */ /* 0x040fe40000000000 */
[----:B-----5:R0:W-:Y:S01]  /*32f0*/  @!P1 STG.E desc[UR12][R10.64+0xe00], R41 ;  /* 0x000e00290a009986 */ /* 0x0201e2000c10190c */
[----:B------:R-:W-:Y:S01]  /*3300*/  IADD3 R12, P1, PT, R12, 0x100, RZ ;  /* 0x000001000c0c7810 */ /* 0x000fe20007f3e0ff */
[----:B------:R-:W-:Y:S01]  /*3310*/  IMAD.X R14, RZ, RZ, RZ, P6 ;  /* 0x000000ffff0e7224 */ /* 0x000fe200030e06ff */
[----:B------:R-:W-:Y:S01]  /*3320*/  ISETP.GE.U32.AND P6, PT, R2, UR5, PT ;  /* 0x0000000502007c0c */ /* 0x000fe2000bfc6070 */
[----:B------:R0:W-:Y:S01]  /*3330*/  @P2 STG.E desc[UR12][R10.64], R29 ;  /* 0x0000001d0a002986 */ /* 0x0001e2000c10190c */
[----:B------:R-:W-:Y:S01]  /*3340*/  ISETP.GE.U32.AND P2, PT, R7, UR5, PT ;  /* 0x0000000507007c0c */ /* 0x000fe2000bf46070 */
[----:B------:R-:W-:Y:S01]  /*3350*/  IMAD.X R7, RZ, RZ, RZ, P5 ;  /* 0x000000ffff077224 */ /* 0x000fe200028e06ff */
[----:B------:R-:W-:Y:S01]  /*3360*/  ISETP.GE.U32.AND P5, PT, R0, UR5, PT ;  /* 0x0000000500007c0c */ /* 0x000fe2000bfa6070 */
[----:B------:R-:W-:Y:S01]  /*3370*/  IMAD.X R0, RZ, RZ, RZ, P1 ;  /* 0x000000ffff007224 */ /* 0x000fe200008e06ff */
[----:B------:R-:W-:Y:S01]  /*3380*/  ISETP.GE.U32.AND P1, PT, R12, UR5, PT ;  /* 0x000000050c007c0c */ /* 0x000fe2000bf26070 */
[----:B------:R0:W-:Y:S01]  /*3390*/  @!P3 STG.E desc[UR12][R10.64+0x1000], R25 ;  /* 0x001000190a00b986 */ /* 0x0001e2000c10190c */
[----:B------:R-:W-:-:S02]  /*33a0*/  ISETP.GE.U32.AND P3, PT, R5, UR5, PT ;  /* 0x0000000505007c0c */ /* 0x000fc4000bf66070 */
[----:B------:R-:W-:Y:S02]  /*33b0*/  ISETP.GE.U32.AND.EX P4, PT, R7, UR6, PT, P4 ;  /* 0x0000000607007c0c */ /* 0x000fe4000bf86140 */
[----:B------:R-:W-:Y:S02]  /*33c0*/  ISETP.GE.U32.AND.EX P0, PT, R14, UR6, PT, P0 ;  /* 0x000000060e007c0c */ /* 0x000fe4000bf06100 */
[----:B------:R-:W-:Y:S02]  /*33d0*/  ISETP.GE.U32.AND.EX P5, PT, R8, UR6, PT, P5 ;  /* 0x0000000608007c0c */ /* 0x000fe4000bfa6150 */
[----:B------:R-:W-:Y:S02]  /*33e0*/  ISETP.GE.U32.AND.EX P6, PT, R6, UR6, PT, P6 ;  /* 0x0000000606007c0c */ /* 0x000fe4000bfc6160 */
[----:B------:R-:W-:Y:S02]  /*33f0*/  ISETP.GE.U32.AND.EX P2, PT, R4, UR6, PT, P2 ;  /* 0x0000000604007c0c */ /* 0x000fe4000bf46120 */
[----:B------:R-:W-:-:S02]  /*3400*/  ISETP.GE.U32.AND.EX P1, PT, R0, UR6, PT, P1 ;  /* 0x0000000600007c0c */ /* 0x000fc4000bf26110 */
[----:B------:R-:W-:Y:S01]  /*3410*/  ISETP.GE.U32.AND.EX P3, PT, R3, UR6, PT, P3 ;  /* 0x0000000603007c0c */ /* 0x000fe2000bf66130 */
[----:B------:R0:W-:Y:S04]  /*3420*/  @!P4 STG.E desc[UR12][R10.64+0x1200], R23 ;  /* 0x001200170a00c986 */ /* 0x0001e8000c10190c */
[----:B------:R0:W-:Y:S04]  /*3430*/  @!P0 STG.E desc[UR12][R10.64+0x1400], R21 ;  /* 0x001400150a008986 */ /* 0x0001e8000c10190c */
[----:B------:R0:W-:Y:S04]  /*3440*/  @!P5 STG.E desc[UR12][R10.64+0x1600], R19 ;  /* 0x001600130a00d986 */ /* 0x0001e8000c10190c */
[----:B------:R0:W-:Y:S04]  /*3450*/  @!P6 STG.E desc[UR12][R10.64+0x1800], R17 ;  /* 0x001800110a00e986 */ /* 0x0001e8000c10190c */
[----:B------:R0:W-:Y:S04]  /*3460*/  @!P2 STG.E desc[UR12][R10.64+0x1a00], R13 ;  /* 0x001a000d0a00a986 */ /* 0x0001e8000c10190c */
[----:B------:R0:W-:Y:S01]  /*3470*/  @!P1 STG.E desc[UR12][R10.64+0x400], R9 ;  /* 0x000400090a009986 */ /* 0x0001e2000c10190c */
[----:B------:R-:W-:Y:S05]  /*3480*/  @P3 EXIT ;  /* 0x000000000000394d */ /* 0x000fea0003800000 */
[----:B------:R-:W-:Y:S01]  /*3490*/  STG.E desc[UR12][R10.64+0x1c00], R27 ;  /* 0x001c001b0a007986 */ /* 0x000fe2000c10190c */
[----:B------:R-:W-:Y:S05]  /*34a0*/  EXIT ;  /* 0x000000000000794d */ /* 0x000fea0003800000 */
.L_x_7:
[----:B------:R-:W-:Y:S01]  /*34b0*/  BSSY B1, `(.L_x_44) ;  /* 0x0000006000017945 */ /* 0x000fe20003800000 */
[----:B------:R-:W-:Y:S01]  /*34c0*/  PLOP3.LUT P0, PT, P0, PT, PT, 0x8, 0x80 ;  /* 0x000000000080781c */ /* 0x000fe2000070e170 */
[----:B------:R-:W-:-:S12]  /*34d0*/  IMAD.MOV.U32 R36, RZ, RZ, -0x1 ;  /* 0xffffffffff247424 */ /* 0x000fd800078e00ff */
[----:B------:R-:W-:Y:S05]  /*34e0*/  WARPSYNC.COLLECTIVE R36, `(.L_x_45) ;  /* 0x0000000024087348 */ /* 0x000fea0003c00000 */
[----:B------:R-:W-:Y:S01]  /*34f0*/  VOTE.ANY P0, P0 ;  /* 0x0000000000ff7806 */ /* 0x000fe20000000100 */
[----:B------:R-:W-:-:S12]  /*3500*/  ENDCOLLECTIVE ;  /* 0x000000000000791b */ /* 0x000fd80003800000 */
.L_x_45:
[----:B------:R-:W-:Y:S05]  /*3510*/  BSYNC B1 ;  /* 0x0000000000017941 */ /* 0x000fea0003800000 */
.L_x_44:
[----:B------:R-:W-:Y:S05]  /*3520*/  BRA `(.L_x_46) ;  /* 0xffffffd400647947 */ /* 0x000fea000383ffff */
.L_x_11:
[----:B------:R-:W-:Y:S01]  /*3530*/  BSSY B1, `(.L_x_47) ;  /* 0x0000006000017945 */ /* 0x000fe20003800000 */
[----:B------:R-:W-:Y:S01]  /*3540*/  PLOP3.LUT P0, PT, P0, PT, PT, 0x8, 0x80 ;  /* 0x000000000080781c */ /* 0x000fe2000070e170 */
[----:B------:R-:W-:-:S12]  /*3550*/  IMAD.MOV.U32 R36, RZ, RZ, -0x1 ;  /* 0xffffffffff247424 */ /* 0x000fd800078e00ff */
[----:B------:R-:W-:Y:S05]  /*3560*/  WARPSYNC.COLLECTIVE R36, `(.L_x_48) ;  /* 0x0000000024087348 */ /* 0x000fea0003c00000 */
[----:B------:R-:W-:Y:S01]  /*3570*/  VOTE.ANY P0, P0 ;  /* 0x0000000000ff7806 */ /* 0x000fe20000000100 */
[----:B------:R-:W-:-:S12]  /*3580*/  ENDCOLLECTIVE ;  /* 0x000000000000791b */ /* 0x000fd80003800000 */
.L_x_48:
[----:B------:R-:W-:Y:S05]  /*3590*/  BSYNC B1 ;  /* 0x0000000000017941 */ /* 0x000fea0003800000 */
.L_x_47:
[----:B------:R-:W-:Y:S05]  /*35a0*/  BRA `(.L_x_49) ;  /* 0xffffffd400747947 */ /* 0x000fea000383ffff */
.L_x_13:
[----:B------:R-:W0:Y:S01]  /*35b0*/  S2R R34, SR_GEMASK ;  /* 0x0000000000227919 */ /* 0x000e220000003c00 */
[----:B------:R-:W-:Y:S01]  /*35c0*/  BSSY B1, `(.L_x_50) ;  /* 0x0000006000017945 */ /* 0x000fe20003800000 */
[----:B------:R-:W-:Y:S01]  /*35d0*/  PLOP3.LUT P2, PT, P0, PT, PT, 0x8, 0x80 ;  /* 0x000000000080781c */ /* 0x000fe2000074e170 */
[----:B------:R-:W-:-:S12]  /*35e0*/  IMAD.MOV.U32 R36, RZ, RZ, -0x1 ;  /* 0xffffffffff247424 */ /* 0x000fd800078e00ff */
[----:B0-----:R-:W-:Y:S05]  /*35f0*/  WARPSYNC.COLLECTIVE R36, `(.L_x_51) ;  /* 0x0000000024087348 */ /* 0x001fea0003c00000 */
[----:B------:R-:W-:Y:S01]  /*3600*/  VOTE.ANY R36, PT, P2 ;  /* 0x0000000000247806 */ /* 0x000fe200010e0100 */
[----:B0-----:R-:W-:Y:S06]  /*3610*/  ENDCOLLECTIVE ;  /* 0x000000000000791b */ /* 0x001fec0003800000 */
.L_x_51:
[----:B------:R-:W-:Y:S05]  /*3620*/  BSYNC B1 ;  /* 0x0000000000017941 */ /* 0x000fea0003800000 */
.L_x_50:
[----:B------:R-:W-:Y:S01]  /*3630*/  LOP3.LUT R36, R36, 0x80000000, R34, 0xec, !PT ;  /* 0x8000000024247812 */ /* 0x000fe200078eec22 */
[----:B------:R-:W-:Y:S02]  /*3640*/  IMAD.MOV.U32 R33, RZ, RZ, 0x1 ;  /* 0x00000001ff217424 */ /* 0x000fe400078e00ff */
[C---:B------:R-:W-:Y:S02]  /*3650*/  VIADD R38, R25.reuse, 0x2 ;  /* 0x0000000219267836 */ /* 0x040fe40000000000 */
[----:B------:R-:W-:Y:S02]  /*3660*/  VIADD R31, R36, 0xffffffff ;  /* 0xffffffff241f7836 */ /* 0x000fe40000000000 */
[----:B------:R-:W-:-:S03]  /*3670*/  VIADD R37, R25, 0x4 ;  /* 0x0000000419257836 */ /* 0x000fc60000000000 */
[----:B------:R-:W-:Y:S01]  /*3680*/  LOP3.LUT R14, R36, R31, RZ, 0xc, !PT ;  /* 0x0000001f240e7212 */ /* 0x000fe200078e0cff */
[----:B------:R-:W-:Y:S02]  /*3690*/  IMAD.MOV.U32 R36, RZ, RZ, -0x1 ;  /* 0xffffffffff247424 */ /* 0x000fe400078e00ff */
[----:B------:R-:W-:Y:S01]  /*36a0*/  VIADD R31, R25, 0x1 ;  /* 0x00000001191f7836 */ /* 0x000fe20000000000 */
[----:B------:R0:W1:Y:S06]  /*36b0*/  POPC R32, R14 ;  /* 0x0000000e00207309 */ /* 0x00006c0000000000 */
[----:B01----:R-:W-:Y:S05]  /*36c0*/  WARPSYNC.COLLECTIVE R36, `(.L_x_52) ;  /* 0x0000000024087348 */ /* 0x003fea0003c00000 */
[----:B-1----:R1:W2:Y:S02]  /*36d0*/  SHFL.DOWN P2, R42, R13, R33, R32 ;  /* 0x080000210d2a7389 */ /* 0x0022a40000040020 */
[----:B012---:R-:W-:Y:S05]  /*36e0*/  ENDCOLLECTIVE ;  /* 0x000000000000791b */ /* 0x007fea0003800000 */
.L_x_52:
[-C--:B------:R-:W-:Y:S02]  /*36f0*/  ISETP.GT.AND P0, PT, R31, R32.reuse, PT ;  /* 0x000000201f00720c */ /* 0x080fe40003f04270 */
[----:B------:R-:W-:Y:S01]  /*3700*/  ISETP.GT.AND P1, PT, R38, R32, PT ;  /* 0x000000202600720c */ /* 0x000fe20003f24270 */
[----:B------:R-:W-:Y:S01]  /*3710*/  IMAD.MOV.U32 R33, RZ, RZ, 0x2 ;  /* 0x00000002ff217424 */ /* 0x000fe200078e00ff */
[----:B------:R-:W-:Y:S02]  /*3720*/  SEL R42, R42, RZ, !P0 ;  /* 0x000000ff2a2a7207 */ /* 0x000fe40004000000 */
[----:B------:R-:W-:-:S03]  /*3730*/  ISETP.NE.AND P0, PT, R12, 0x65, PT ;  /* 0x000000650c00780c */ /* 0x000fc60003f05270 */
[----:B------:R-:W-:-:S04]  /*3740*/  IMAD.IADD R35, R42, 0x1, R13 ;  /* 0x000000012a237824 */ /* 0x000fc800078e020d */
[----:B------:R-:W-:-:S07]  /*3750*/  IMAD.MOV.U32 R13, RZ, RZ, R35 ;  /* 0x000000ffff0d7224 */ /* 0x000fce00078e0023 */
[----:B------:R-:W-:Y:S05]  /*3760*/  WARPSYNC.COLLECTIVE R36, `(.L_x_53) ;  /* 0x0000000024087348 */ /* 0x000fea0003c00000 */
[----:B------:R0:W1:Y:S02]  /*3770*/  SHFL.DOWN P2, R42, R13, R33, R32 ;  /* 0x080000210d2a7389 */ /* 0x0000640000040020 */
[----:B01----:R-:W-:Y:S05]  /*3780*/  ENDCOLLECTIVE ;  /* 0x000000000000791b */ /* 0x003fea0003800000 */
.L_x_53:
[----:B------:R-:W-:Y:S01]  /*3790*/  IMAD.MOV.U32 R33, RZ, RZ, 0x4 ;  /* 0x00000004ff217424 */ /* 0x000fe200078e00ff */
[----:B------:R-:W-:Y:S02]  /*37a0*/  SEL R42, R42, RZ, !P1 ;  /* 0x000000ff2a2a7207 */ /* 0x000fe40004800000 */
[----:B------:R-:W-:-:S03]  /*37b0*/  ISETP.GT.AND P1, PT, R37, R32, PT ;  /* 0x000000202500720c */ /* 0x000fc60003f24270 */
[----:B------:R-:W-:Y:S02]  /*37c0*/  IMAD.IADD R39, R35, 0x1, R42 ;  /* 0x0000000123277824 */ /* 0x000fe400078e022a */
[----:B------:R-:W-:Y:S02]  /*37d0*/  VIADD R35, R25, 0x8 ;  /* 0x0000000819237836 */ /* 0x000fe40000000000 */
[----:B------:R-:W-:-:S07]  /*37e0*/  IMAD.MOV.U32 R13, RZ, RZ, R39 ;  /* 0x000000ffff0d7224 */ /* 0x000fce00078e0027 */
[----:B------:R-:W-:Y:S05]  /*37f0*/  WARPSYNC.COLLECTIVE R36, `(.L_x_54) ;  /* 0x0000000024087348 */ /* 0x000fea0003c00000 */
[----:B------:R0:W1:Y:S02]  /*3800*/  SHFL.DOWN P2, R42, R13, R33, R32 ;  /* 0x080000210d2a7389 */ /* 0x0000640000040020 */
[----:B01----:R-:W-:Y:S05]  /*3810*/  ENDCOLLECTIVE ;  /* 0x000000000000791b */ /* 0x003fea0003800000 */
.L_x_54:
        /* <DEDUP_REMOVED lines=9> */
.L_x_55:
[----:B------:R-:W-:Y:S01]  /*38b0*/  IMAD.MOV.U32 R33, RZ, RZ, 0x10 ;  /* 0x00000010ff217424 */ /* 0x000fe200078e00ff */
[----:B------:R-:W-:Y:S02]  /*38c0*/  SEL R42, R42, RZ, !P1 ;  /* 0x000000ff2a2a7207 */ /* 0x000fe40004800000 */
[----:B------:R-:W-:-:S03]  /*38d0*/  ISETP.GT.AND P1, PT, R39, R32, PT ;  /* 0x000000202700720c */ /* 0x000fc60003f24270 */
[----:B------:R-:W-:-:S04]  /*38e0*/  IMAD.IADD R43, R41, 0x1, R42 ;  /* 0x00000001292b7824 */ /* 0x000fc800078e022a */
[----:B------:R-:W-:-:S07]  /*38f0*/  IMAD.MOV.U32 R13, RZ, RZ, R43 ;  /* 0x000000ffff0d7224 */ /* 0x000fce00078e002b */
[----:B------:R-:W-:Y:S05]  /*3900*/  WARPSYNC.COLLECTIVE R36, `(.L_x_56) ;  /* 0x0000000024087348 */ /* 0x000fea0003c00000 */
[----:B------:R0:W1:Y:S02]  /*3910*/  SHFL.DOWN P2, R42, R13, R33, R32 ;  /* 0x080000210d2a7389 */ /* 0x0000640000040020 */
[----:B01----:R-:W-:Y:S05]  /*3920*/  ENDCOLLECTIVE ;  /* 0x000000000000791b */ /* 0x003fea0003800000 */
.L_x_56:
[----:B------:R-:W-:Y:S05]  /*3930*/  WARPSYNC.COLLECTIVE R36, `(.L_x_57) ;  /* 0x0000000024087348 */ /* 0x000fea0003c00000 */
[----:B------:R-:W-:Y:S01]  /*3940*/  VOTE.ALL P0, P0 ;  /* 0x0000000000ff7806 */ /* 0x000fe20000000000 */
[----:B------:R-:W-:-:S12]  /*3950*/  ENDCOLLECTIVE ;  /* 0x000000000000791b */ /* 0x000fd80003800000 */
.L_x_57:
[----:B------:R-:W-:-:S05]  /*3960*/  SEL R14, R42, RZ, !P1 ;  /* 0x000000ff2a0e7207 */ /* 0x000fca0004800000 */
[----:B------:R-:W-:Y:S01]  /*3970*/  IMAD.IADD R14, R43, 0x1, R14 ;  /* 0x000000012b0e7824 */ /* 0x000fe200078e020e */
[----:B------:R-:W-:Y:S06]  /*3980*/  BRA `(.L_x_58) ;  /* 0xffffffd400107947 */ /* 0x000fec000383ffff */
.L_x_15:
[----:B------:R-:W-:Y:S01]  /*3990*/  BSSY B1, `(.L_x_59) ;  /* 0x0000006000017945 */ /* 0x000fe20003800000 */
[----:B------:R-:W-:Y:S01]  /*39a0*/  PLOP3.LUT P0, PT, P0, PT, PT, 0x8, 0x80 ;  /* 0x000000000080781c */ /* 0x000fe2000070e170 */
[----:B------:R-:W-:-:S12]  /*39b0*/  IMAD.MOV.U32 R36, RZ, RZ, -0x1 ;  /* 0xffffffffff247424 */ /* 0x000fd800078e00ff */
[----:B------:R-:W-:Y:S05]  /*39c0*/  WARPSYNC.COLLECTIVE R36, `(.L_x_60) ;  /* 0x0000000024087348 */ /* 0x000fea0003c00000 */
[----:B------:R-:W-:Y:S01]  /*39d0*/  VOTE.ANY P0, P0 ;  /* 0x0000000000ff7806 */ /* 0x000fe20000000100 */
[----:B------:R-:W-:-:S12]  /*39e0*/  ENDCOLLECTIVE ;  /* 0x000000000000791b */ /* 0x000fd80003800000 */
.L_x_60:
[----:B------:R-:W-:Y:S05]  /*39f0*/  BSYNC B1 ;  /* 0x0000000000017941 */ /* 0x000fea0003800000 */
.L_x_59:
[----:B------:R-:W-:Y:S05]  /*3a00*/  BRA `(.L_x_61) ;  /* 0xffffffd400187947 */ /* 0x000fea000383ffff */
.L_x_19:
[----:B------:R-:W-:Y:S01]  /*3a10*/  BSSY B1, `(.L_x_62) ;  /* 0x0000006000017945 */ /* 0x000fe20003800000 */
[----:B------:R-:W-:Y:S01]  /*3a20*/  PLOP3.LUT P0, PT, P0, PT, PT, 0x8, 0x80 ;  /* 0x000000000080781c */ /* 0x000fe2000070e170 */
[----:B------:R-:W-:-:S12]  /*3a30*/  IMAD.MOV.U32 R36, RZ, RZ, -0x1 ;  /* 0xffffffffff247424 */ /* 0x000fd800078e00ff */
[----:B------:R-:W-:Y:S05]  /*3a40*/  WARPSYNC.COLLECTIVE R36, `(.L_x_63) ;  /* 0x0000000024087348 */ /* 0x000fea0003c00000 */
[----:B------:R-:W-:Y:S01]  /*3a50*/  VOTE.ANY P0, P0 ;  /* 0x0000000000ff7806 */ /* 0x000fe20000000100 */
[----:B------:R-:W-:-:S12]  /*3a60*/  ENDCOLLECTIVE ;  /* 0x000000000000791b */ /* 0x000fd80003800000 */
.L_x_63:
[----:B------:R-:W-:Y:S05]  /*3a70*/  BSYNC B1 ;  /* 0x0000000000017941 */ /* 0x000fea0003800000 */
.L_x_62:
[----:B------:R-:W-:Y:S05]  /*3a80*/  BRA `(.L_x_64) ;  /* 0xffffffd4002c7947 */ /* 0x000fea000383ffff */
.L_x_21:
[----:B------:R-:W-:Y:S01]  /*3a90*/  BSSY B1, `(.L_x_65) ;  /* 0x0000006000017945 */ /* 0x000fe20003800000 */
[----:B------:R-:W-:Y:S01]  /*3aa0*/  PLOP3.LUT P2, PT, P0, PT, PT, 0x8, 0x80 ;  /* 0x000000000080781c */ /* 0x000fe2000074e170 */
[----:B------:R-:W-:-:S12]  /*3ab0*/  IMAD.MOV.U32 R36, RZ, RZ, -0x1 ;  /* 0xffffffffff247424 */ /* 0x000fd800078e00ff */
[----:B------:R-:W-:Y:S05]  /*3ac0*/  WARPSYNC.COLLECTIVE R36, `(.L_x_66) ;  /* 0x0000000024087348 */ /* 0x000fea0003c00000 */
[----:B------:R-:W-:Y:S01]  /*3ad0*/  VOTE.ANY R36, PT, P2 ;  /* 0x0000000000247806 */ /* 0x000fe200010e0100 */
[----:B------:R-:W-:Y:S06]  /*3ae0*/  ENDCOLLECTIVE ;  /* 0x000000000000791b */ /* 0x000fec0003800000 */
.L_x_66:
[----:B------:R-:W-:Y:S05]  /*3af0*/  BSYNC B1 ;  /* 0x0000000000017941 */ /* 0x000fea0003800000 */
.L_x_65:
[----:B------:R-:W-:-:S05]  /*3b00*/  LOP3.LUT R36, R36, 0x80000000, R34, 0xec, !PT ;  /* 0x8000000024247812 */ /* 0x000fca00078eec22 */
[----:B------:R-:W-:-:S05]  /*3b10*/  VIADD R33, R36, 0xffffffff ;  /* 0xffffffff24217836 */ /* 0x000fca0000000000 */
[----:B------:R-:W-:Y:S01]  /*3b20*/  LOP3.LUT R40, R36, R33, RZ, 0xc, !PT ;  /* 0x0000002124287212 */ /* 0x000fe200078e0cff */
[----:B------:R-:W-:Y:S02]  /*3b30*/  IMAD.MOV.U32 R33, RZ, RZ, 0x1 ;  /* 0x00000001ff217424 */ /* 0x000fe400078e00ff */
[----:B------:R-:W-:Y:S01]  /*3b40*/  IMAD.MOV.U32 R36, RZ, RZ, -0x1 ;  /* 0xffffffffff247424 */ /* 0x000fe200078e00ff */
[----:B------:R0:W1:Y:S06]  /*3b50*/  POPC R32, R40 ;  /* 0x0000002800207309 */ /* 0x00006c0000000000 */
[----:B01----:R-:W-:Y:S05]  /*3b60*/  WARPSYNC.COLLECTIVE R36, `(.L_x_67) ;  /* 0x0000000024087348 */ /* 0x003fea0003c00000 */
[----:B-1----:R1:W2:Y:S02]  /*3b70*/  SHFL.DOWN P2, R42, R13, R33, R32 ;  /* 0x080000210d2a7389 */ /* 0x0022a40000040020 */
[----:B012---:R-:W-:Y:S05]  /*3b80*/  ENDCOLLECTIVE ;  /* 0x000000000000791b */ /* 0x007fea0003800000 */
.L_x_67:
[----:B------:R-:W-:Y:S01]  /*3b90*/  ISETP.GT.AND P0, PT, R31, R32, PT ;  /* 0x000000201f00720c */ /* 0x000fe20003f04270 */
[----:B------:R-:W-:-:S03]  /*3ba0*/  IMAD.MOV.U32 R33, RZ, RZ, 0x2 ;  /* 0x00000002ff217424 */ /* 0x000fc600078e00ff */
[----:B------:R-:W-:Y:S02]  /*3bb0*/  SEL R42, R42, RZ, !P0 ;  /* 0x000000ff2a2a7207 */ /* 0x000fe40004000000 */
[----:B------:R-:W-:-:S03]  /*3bc0*/  ISETP.GT.AND P0, PT, R38, R32, PT ;  /* 0x000000202600720c */ /* 0x000fc60003f04270 */
[----:B------:R-:W-:-:S04]  /*3bd0*/  IMAD.IADD R41, R42, 0x1, R13 ;  /* 0x000000012a297824 */ /* 0x000fc800078e020d */
[----:B------:R-:W-:-:S07]  /*3be0*/  IMAD.MOV.U32 R13, RZ, RZ, R41 ;  /* 0x000000ffff0d7224 */ /* 0x000fce00078e0029 */
[----:B------:R-:W-:Y:S05]  /*3bf0*/  WARPSYNC.COLLECTIVE R36, `(.L_x_68) ;  /* 0x0000000024087348 */ /* 0x000fea0003c00000 */
[----:B------:R0:W1:Y:S02]  /*3c00*/  SHFL.DOWN P2, R42, R13, R33, R32 ;  /* 0x080000210d2a7389 */ /* 0x0000640000040020 */
[----:B01----:R-:W-:Y:S05]  /*3c10*/  ENDCOLLECTIVE ;  /* 0x000000000000791b */ /* 0x003fea0003800000 */
.L_x_68:
        /* <DEDUP_REMOVED lines=8> */
.L_x_69:
        /* <DEDUP_REMOVED lines=8> */
.L_x_70:
        /* <DEDUP_REMOVED lines=8> */
.L_x_71:
[----:B------:R-:W-:Y:S02]  /*3da0*/  SEL R42, R42, RZ, !P0 ;  /* 0x000000ff2a2a7207 */ /* 0x000fe40004000000 */
[----:B------:R-:W-:Y:S02]  /*3db0*/  ISETP.NE.AND P0, PT, R12, 0x65, PT ;  /* 0x000000650c00780c */ /* 0x000fe40003f05270 */
[----:B------:R-:W-:-:S11]  /*3dc0*/  IADD3 R14, PT, PT, R14, R42, R41 ;  /* 0x0000002a0e0e7210 */ /* 0x000fd60007ffe029 */
[----:B------:R-:W-:Y:S05]  /*3dd0*/  WARPSYNC.COLLECTIVE R36, `(.L_x_72) ;  /* 0x0000000024087348 */ /* 0x000fea0003c00000 */
[----:B------:R-:W-:Y:S01]  /*3de0*/  VOTE.ALL P0, P0 ;  /* 0x0000000000ff7806 */ /* 0x000fe20000000000 */
[----:B------:R-:W-:-:S12]  /*3df0*/  ENDCOLLECTIVE ;  /* 0x000000000000791b */ /* 0x000fd80003800000 */
.L_x_72:
[----:B------:R-:W-:Y:S05]  /*3e00*/  BRA `(.L_x_73) ;  /* 0xffffffd000c87947 */ /* 0x000fea000383ffff */
.L_x_28:
[----:B------:R-:W-:Y:S01]  /*3e10*/  BSSY B0, `(.L_x_74) ;  /* 0x0000006000007945 */ /* 0x000fe20003800000 */
[----:B------:R-:W-:Y:S01]  /*3e20*/  PLOP3.LUT P0, PT, P0, PT, PT, 0x8, 0x80 ;  /* 0x000000000080781c */ /* 0x000fe2000070e170 */
[----:B------:R-:W-:-:S12]  /*3e30*/  IMAD.MOV.U32 R36, RZ, RZ, -0x1 ;  /* 0xffffffffff247424 */ /* 0x000fd800078e00ff */
[----:B------:R-:W-:Y:S05]  /*3e40*/  WARPSYNC.COLLECTIVE R36, `(.L_x_75) ;  /* 0x0000000024087348 */ /* 0x000fea0003c00000 */
[----:B------:R-:W-:Y:S01]  /*3e50*/  VOTE.ANY P0, P0 ;  /* 0x0000000000ff7806 */ /* 0x000fe20000000100 */
[----:B------:R-:W-:-:S12]  /*3e60*/  ENDCOLLECTIVE ;  /* 0x000000000000791b */ /* 0x000fd80003800000 */
.L_x_75:
[----:B------:R-:W-:Y:S05]  /*3e70*/  BSYNC B0 ;  /* 0x0000000000007941 */ /* 0x000fea0003800000 */
.L_x_74:
[----:B------:R-:W-:Y:S05]  /*3e80*/  BRA `(.L_x_76) ;  /* 0xffffffe400987947 */ /* 0x000fea000383ffff */
.L_x_32:
[----:B------:R-:W-:Y:S01]  /*3e90*/  BSSY B0, `(.L_x_77) ;  /* 0x0000006000007945 */ /* 0x000fe20003800000 */
[----:B------:R-:W-:Y:S01]  /*3ea0*/  PLOP3.LUT P0, PT, P0, PT, PT, 0x8, 0x80 ;  /* 0x000000000080781c */ /* 0x000fe2000070e170 */
[----:B------:R-:W-:-:S12]  /*3eb0*/  IMAD.MOV.U32 R36, RZ, RZ, -0x1 ;  /* 0xffffffffff247424 */ /* 0x000fd800078e00ff */
[----:B------:R-:W-:Y:S05]  /*3ec0*/  WARPSYNC.COLLECTIVE R36, `(.L_x_78) ;  /* 0x0000000024087348 */ /* 0x000fea0003c00000 */
[----:B------:R-:W-:Y:S01]  /*3ed0*/  VOTE.ANY P0, P0 ;  /* 0x0000000000ff7806 */ /* 0x000fe20000000100 */
[----:B------:R-:W-:-:S12]  /*3ee0*/  ENDCOLLECTIVE ;  /* 0x000000000000791b */ /* 0x000fd80003800000 */
.L_x_78:
[----:B------:R-:W-:Y:S05]  /*3ef0*/  BSYNC B0 ;  /* 0x0000000000007941 */ /* 0x000fea0003800000 */
.L_x_77:
[----:B------:R-:W-:Y:S05]  /*3f00*/  BRA `(.L_x_79) ;  /* 0xffffffe400a87947 */ /* 0x000fea000383ffff */
.L_x_34:
[----:B------:R-:W0:Y:S01]  /*3f10*/  S2R R37, SR_GEMASK ;  /* 0x0000000000257919 */ /* 0x000e220000003c00 */
[----:B------:R-:W-:Y:S01]  /*3f20*/  BSSY B0, `(.L_x_80) ;  /* 0x0000007000007945 */ /* 0x000fe20003800000 */
[----:B------:R-:W-:Y:S01]  /*3f30*/  ISETP.NE.AND P0, PT, R12, 0x65, PT ;  /* 0x000000650c00780c */ /* 0x000fe20003f05270 */
[----:B------:R-:W-:Y:S01]  /*3f40*/  IMAD.MOV.U32 R36, RZ, RZ, -0x1 ;  /* 0xffffffffff247424 */ /* 0x000fe200078e00ff */
[----:B------:R-:W-:-:S13]  /*3f50*/  PLOP3.LUT P2, PT, P2, PT, PT, 0x8, 0x80 ;  /* 0x000000000080781c */ /* 0x000fda000174e170 */
[----:B0-----:R-:W-:Y:S05]  /*3f60*/  WARPSYNC.COLLECTIVE R36, `(.L_x_81) ;  /* 0x0000000024087348 */ /* 0x001fea0003c00000 */
[----:B------:R-:W-:Y:S01]  /*3f70*/  VOTE.ANY R36, PT, P2 ;  /* 0x0000000000247806 */ /* 0x000fe200010e0100 */
[----:B0-----:R-:W-:Y:S06]  /*3f80*/  ENDCOLLECTIVE ;  /* 0x000000000000791b */ /* 0x001fec0003800000 */
.L_x_81:
[----:B------:R-:W-:Y:S05]  /*3f90*/  BSYNC B0 ;  /* 0x0000000000007941 */ /* 0x000fea0003800000 */
.L_x_80:
[----:B------:R-:W-:Y:S01]  /*3fa0*/  LOP3.LUT R36, R36, 0x80000000, R37, 0xec, !PT ;  /* 0x8000000024247812 */ /* 0x000fe200078eec25 */
[C---:B------:R-:W-:Y:S02]  /*3fb0*/  VIADD R38, R29.reuse, 0x1 ;  /* 0x000000011d267836 */ /* 0x040fe40000000000 */
[C---:B------:R-:W-:Y:S02]  /*3fc0*/  VIADD R39, R29.reuse, 0x2 ;  /* 0x000000021d277836 */ /* 0x040fe40000000000 */
[----:B------:R-:W-:Y:S02]  /*3fd0*/  VIADD R33, R36, 0xffffffff ;  /* 0xffffffff24217836 */ /* 0x000fe40000000000 */
[----:B------:R-:W-:-:S03]  /*3fe0*/  VIADD R40, R29, 0x4 ;  /* 0x000000041d287836 */ /* 0x000fc60000000000 */
[----:B------:R-:W-:Y:S01]  /*3ff0*/  LOP3.LUT R12, R36, R33, RZ, 0xc, !PT ;  /* 0x00000021240c7212 */ /* 0x000fe200078e0cff */
[----:B------:R-:W-:Y:S02]  /*4000*/  IMAD.MOV.U32 R33, RZ, RZ, 0x1 ;  /* 0x00000001ff217424 */ /* 0x000fe400078e00ff */
[----:B------:R-:W-:Y:S01]  /*4010*/  IMAD.MOV.U32 R36, RZ, RZ, -0x1 ;  /* 0xffffffffff247424 */ /* 0x000fe200078e00ff */
[----:B------:R0:W1:Y:S06]  /*4020*/  POPC R32, R12 ;  /* 0x0000000c00207309 */ /* 0x00006c0000000000 */
[----:B01----:R-:W-:Y:S05]  /*4030*/  WARPSYNC.COLLECTIVE R36, `(.L_x_82) ;  /* 0x0000000024087348 */ /* 0x003fea0003c00000 */
[----:B-1----:R1:W2:Y:S02]  /*4040*/  SHFL.DOWN P2, R42, R13, R33, R32 ;  /* 0x080000210d2a7389 */ /* 0x0022a40000040020 */
[----:B012---:R-:W-:Y:S05]  /*4050*/  ENDCOLLECTIVE ;  /* 0x000000000000791b */ /* 0x007fea0003800000 */
.L_x_82:
[----:B------:R-:W-:Y:S01]  /*4060*/  IMAD.MOV.U32 R33, RZ, RZ, 0x2 ;  /* 0x00000002ff217424 */ /* 0x000fe200078e00ff */
[----:B------:R-:W-:-:S04]  /*4070*/  ISETP.GT.AND P2, PT, R38, R32, PT ;  /* 0x000000202600720c */ /* 0x000fc80003f44270 */
[----:B------:R-:W-:-:S05]  /*4080*/  SEL R42, R42, RZ, !P2 ;  /* 0x000000ff2a2a7207 */ /* 0x000fca0005000000 */
[----:B------:R-:W-:-:S04]  /*4090*/  IMAD.IADD R41, R42, 0x1, R13 ;  /* 0x000000012a297824 */ /* 0x000fc800078e020d */
[----:B------:R-:W-:-:S07]  /*40a0*/  IMAD.MOV.U32 R13, RZ, RZ, R41 ;  /* 0x000000ffff0d7224 */ /* 0x000fce00078e0029 */
[----:B------:R-:W-:Y:S05]  /*40b0*/  WARPSYNC.COLLECTIVE R36, `(.L_x_83) ;  /* 0x0000000024087348 */ /* 0x000fea0003c00000 */
[----:B------:R0:W1:Y:S02]  /*40c0*/  SHFL.DOWN P2, R42, R13, R33, R32 ;  /* 0x080000210d2a7389 */ /* 0x0000640000040020 */
[----:B01----:R-:W-:Y:S05]  /*40d0*/  ENDCOLLECTIVE ;  /* 0x000000000000791b */ /* 0x003fea0003800000 */
.L_x_83:
[----:B------:R-:W-:Y:S01]  /*40e0*/  IMAD.MOV.U32 R33, RZ, RZ, 0x4 ;  /* 0x00000004ff217424 */ /* 0x000fe200078e00ff */
[----:B------:R-:W-:-:S04]  /*40f0*/  ISETP.GT.AND P2, PT, R39, R32, PT ;  /* 0x000000202700720c */ /* 0x000fc80003f44270 */
[----:B------:R-:W-:-:S05]  /*4100*/  SEL R42, R42, RZ, !P2 ;  /* 0x000000ff2a2a7207 */ /* 0x000fca0005000000 */
[----:B------:R-:W-:Y:S02]  /*4110*/  IMAD.IADD R45, R41, 0x1, R42 ;  /* 0x00000001292d7824 */ /* 0x000fe400078e022a */
[----:B------:R-:W-:Y:S02]  /*4120*/  VIADD R41, R29, 0x8 ;  /* 0x000000081d297836 */ /* 0x000fe40000000000 */
[----:B------:R-:W-:-:S07]  /*4130*/  IMAD.MOV.U32 R13, RZ, RZ, R45 ;  /* 0x000000ffff0d7224 */ /* 0x000fce00078e002d */
[----:B------:R-:W-:Y:S05]  /*4140*/  WARPSYNC.COLLECTIVE R36, `(.L_x_84) ;  /* 0x0000000024087348 */ /* 0x000fea0003c00000 */
[----:B------:R0:W1:Y:S02]  /*4150*/  SHFL.DOWN P2, R42, R13, R33, R32 ;  /* 0x080000210d2a7389 */ /* 0x0000640000040020 */
[----:B01----:R-:W-:Y:S05]  /*4160*/  ENDCOLLECTIVE ;  /* 0x000000000000791b */ /* 0x003fea0003800000 */
.L_x_84:
        /* <DEDUP_REMOVED lines=9> */
.L_x_85:
        /* <DEDUP_REMOVED lines=8> */
.L_x_86:
[----:B------:R-:W-:Y:S05]  /*4280*/  WARPSYNC.COLLECTIVE R36, `(.L_x_87) ;  /* 0x0000000024087348 */ /* 0x000fea0003c00000 */
[----:B------:R-:W-:Y:S01]  /*4290*/  VOTE.ALL P0, P0 ;  /* 0x0000000000ff7806 */ /* 0x000fe20000000000 */
[----:B------:R-:W-:-:S12]  /*42a0*/  ENDCOLLECTIVE ;  /* 0x000000000000791b */ /* 0x000fd80003800000 */
.L_x_87:
[----:B------:R-:W-:-:S04]  /*42b0*/  ISETP.GT.AND P2, PT, R45, R32, PT ;  /* 0x000000202d00720c */ /* 0x000fc80003f44270 */
[----:B------:R-:W-:-:S05]  /*42c0*/  SEL R14, R42, RZ, !P2 ;  /* 0x000000ff2a0e7207 */ /* 0x000fca0005000000 */
[----:B------:R-:W-:Y:S01]  /*42d0*/  IMAD.IADD R14, R43, 0x1, R14 ;  /* 0x000000012b0e7824 */ /* 0x000fe200078e020e */
[----:B------:R-:W-:Y:S06]  /*42e0*/  BRA `(.L_x_88) ;  /* 0xffffffe400447947 */ /* 0x000fec000383ffff */
.L_x_36:
[----:B------:R-:W-:Y:S01]  /*42f0*/  BSSY B0, `(.L_x_89) ;  /* 0x0000006000007945 */ /* 0x000fe20003800000 */
[----:B------:R-:W-:Y:S01]  /*4300*/  PLOP3.LUT P0, PT, P0, PT, PT, 0x8, 0x80 ;  /* 0x000000000080781c */ /* 0x000fe2000070e170 */
[----:B------:R-:W-:-:S12]  /*4310*/  IMAD.MOV.U32 R36, RZ, RZ, -0x1 ;  /* 0xffffffffff247424 */ /* 0x000fd800078e00ff */
[----:B------:R-:W-:Y:S05]  /*4320*/  WARPSYNC.COLLECTIVE R36, `(.L_x_90) ;  /* 0x0000000024087348 */ /* 0x000fea0003c00000 */
[----:B------:R-:W-:Y:S01]  /*4330*/  VOTE.ANY P0, P0 ;  /* 0x0000000000ff7806 */ /* 0x000fe20000000100 */
[----:B------:R-:W-:-:S12]  /*4340*/  ENDCOLLECTIVE ;  /* 0x000000000000791b */ /* 0x000fd80003800000 */
.L_x_90:
[----:B------:R-:W-:Y:S05]  /*4350*/  BSYNC B0 ;  /* 0x0000000000007941 */ /* 0x000fea0003800000 */
.L_x_89:
[----:B------:R-:W-:Y:S05]  /*4360*/  BRA `(.L_x_91) ;  /* 0xffffffe4004c7947 */ /* 0x000fea000383ffff */
.L_x_40:
[----:B------:R-:W-:Y:S01]  /*4370*/  BSSY B0, `(.L_x_92) ;  /* 0x0000006000007945 */ /* 0x000fe20003800000 */
[----:B------:R-:W-:Y:S01]  /*4380*/  PLOP3.LUT P0, PT, P0, PT, PT, 0x8, 0x80 ;  /* 0x000000000080781c */ /* 0x000fe2000070e170 */
[----:B------:R-:W-:-:S12]  /*4390*/  IMAD.MOV.U32 R36, RZ, RZ, -0x1 ;  /* 0xffffffffff247424 */ /* 0x000fd800078e00ff */
[----:B------:R-:W-:Y:S05]  /*43a0*/  WARPSYNC.COLLECTIVE R36, `(.L_x_93) ;  /* 0x0000000024087348 */ /* 0x000fea0003c00000 */
[----:B------:R-:W-:Y:S01]  /*43b0*/  VOTE.ANY P0, P0 ;  /* 0x0000000000ff7806 */ /* 0x000fe20000000100 */
[----:B------:R-:W-:-:S12]  /*43c0*/  ENDCOLLECTIVE ;  /* 0x000000000000791b */ /* 0x000fd80003800000 */
.L_x_93:
[----:B------:R-:W-:Y:S05]  /*43d0*/  BSYNC B0 ;  /* 0x0000000000007941 */ /* 0x000fea0003800000 */
.L_x_92:
[----:B------:R-:W-:Y:S05]  /*43e0*/  BRA `(.L_x_94) ;  /* 0xffffffe4005c7947 */ /* 0x000fea000383ffff */
.L_x_42:
[----:B------:R-:W-:Y:S01]  /*43f0*/  BSSY B0, `(.L_x_95) ;  /* 0x0000006000007945 */ /* 0x000fe20003800000 */
[----:B------:R-:W-:Y:S01]  /*4400*/  PLOP3.LUT P2, PT, P0, PT, PT, 0x8, 0x80 ;  /* 0x000000000080781c */ /* 0x000fe2000074e170 */
[----:B------:R-:W-:-:S12]  /*4410*/  IMAD.MOV.U32 R36, RZ, RZ, -0x1 ;  /* 0xffffffffff247424 */ /* 0x000fd800078e00ff */
[----:B------:R-:W-:Y:S05]  /*4420*/  WARPSYNC.COLLECTIVE R36, `(.L_x_96) ;  /* 0x0000000024087348 */ /* 0x000fea0003c00000 */
[----:B------:R-:W-:Y:S01]  /*4430*/  VOTE.ANY R36, PT, P2 ;  /* 0x0000000000247806 */ /* 0x000fe200010e0100 */
[----:B------:R-:W-:Y:S06]  /*4440*/  ENDCOLLECTIVE ;  /* 0x000000000000791b */ /* 0x000fec0003800000 */
.L_x_96:
[----:B------:R-:W-:Y:S05]  /*4450*/  BSYNC B0 ;  /* 0x0000000000007941 */ /* 0x000fea0003800000 */
.L_x_95:
        /* <DEDUP_REMOVED lines=9> */
.L_x_97:
        /* <DEDUP_REMOVED lines=9> */
.L_x_98:
        /* <DEDUP_REMOVED lines=8> */
.L_x_99:
        /* <DEDUP_REMOVED lines=9> */
.L_x_100:
        /* <DEDUP_REMOVED lines=8> */
.L_x_101:
[----:B------:R-:W-:Y:S02]  /*4710*/  SEL R42, R42, RZ, !P0 ;  /* 0x000000ff2a2a7207 */ /* 0x000fe40004000000 */
[----:B------:R-:W-:Y:S02]  /*4720*/  ISETP.NE.AND P0, PT, R12, 0x65, PT ;  /* 0x000000650c00780c */ /* 0x000fe40003f05270 */
[----:B------:R-:W-:-:S11]  /*4730*/  IADD3 R14, PT, PT, R14, R42, R43 ;  /* 0x0000002a0e0e7210 */ /* 0x000fd60007ffe02b */
[----:B------:R-:W-:Y:S05]  /*4740*/  WARPSYNC.COLLECTIVE R36, `(.L_x_102) ;  /* 0x0000000024087348 */ /* 0x000fea0003c00000 */
[----:B------:R-:W-:Y:S01]  /*4750*/  VOTE.ALL P0, P0 ;  /* 0x0000000000ff7806 */ /* 0x000fe20000000000 */
[----:B------:R-:W-:-:S12]  /*4760*/  ENDCOLLECTIVE ;  /* 0x000000000000791b */ /* 0x000fd80003800000 */
.L_x_102:
[----:B------:R-:W-:Y:S05]  /*4770*/  BRA `(.L_x_103) ;  /* 0xffffffe000f87947 */ /* 0x000fea000383ffff */
.L_x_104:
[----:B------:R-:W-:-:S00]  /*4780*/  BRA `(.L_x_104) ;  /* 0xfffffffc00fc7947 */ /* 0x000fc0000383ffff */
[----:B------:R-:W-:-:S00]  /*4790*/  NOP ;  /* 0x0000000000007918 */ /* 0x000fc00000000000 */
        /* <DEDUP_REMOVED lines=14> */
.L_x_106:


//--------------------- .text._Z20DeviceScanInitKernel13ScanTileStatem --------------------------
	.section	.text._Z20DeviceScanInitKernel13ScanTileStatem,"ax",@progbits
	.align	128
        .global         _Z20DeviceScanInitKernel13ScanTileStatem
        .type           _Z20DeviceScanInitKernel13ScanTileStatem,@function
        .size           _Z20DeviceScanInitKernel13ScanTileStatem,(.L_x_107 - _Z20DeviceScanInitKernel13ScanTileStatem)
        .other          _Z20DeviceScanInitKernel13ScanTileStatem,@"STO_CUDA_ENTRY STV_DEFAULT"
_Z20DeviceScanInitKernel13ScanTileStatem:
.text._Z20DeviceScanInitKernel13ScanTileStatem:
[----:B------:R-:W-:Y:S01]  /*0000*/  LDC R1, c[0x0][0x37c] ;  /* 0x0000df00ff017b82 */ /* 0x000fe20000000800 */
[----:B------:R-:W0:Y:S07]  /*0010*/  S2R R7, SR_TID.X ;  /* 0x0000000000077919 */ /* 0x000e2e0000002100 */
[----:B------:R-:W1:Y:S01]  /*0020*/  S2UR UR6, SR_CTAID.X ;  /* 0x00000000000679c3 */ /* 0x000e620000002500 */
[----:B------:R-:W2:Y:S07]  /*0030*/  LDCU.64 UR4, c[0x0][0x388] ;  /* 0x00007100ff0477ac */ /* 0x000eae0008000a00 */
[----:B------:R-:W1:Y:S01]  /*0040*/  LDC R0, c[0x0][0x360] ;  /* 0x0000d800ff007b82 */ /* 0x000e620000000800 */
[----:B0-----:R-:W-:Y:S01]  /*0050*/  ISETP.GT.U32.AND P1, PT, R7, 0x1f, PT ;  /* 0x0000001f0700780c */ /* 0x001fe20003f24070 */
[----:B-1----:R-:W-:-:S03]  /*0060*/  IMAD R0, R0, UR6, R7 ;  /* 0x0000000600007c24 */ /* 0x002fc6000f8e0207 */
[----:B------:R-:W-:Y:S02]  /*0070*/  ISETP.NE.OR P1, PT, RZ, UR6, P1 ;  /* 0x00000006ff007c0c */ /* 0x000fe40008f25670 */
[----:B--2---:R-:W-:-:S04]  /*0080*/  ISETP.GE.U32.AND P0, PT, R0, UR4, PT ;  /* 0x0000000400007c0c */ /* 0x004fc8000bf06070 */
[----:B------:R-:W-:Y:S01]  /*0090*/  ISETP.GE.U32.AND.EX P0, PT, RZ, UR5, PT, P0 ;  /* 0x00000005ff007c0c */ /* 0x000fe2000bf06100 */
[----:B------:R-:W0:-:S12]  /*00a0*/  LDCU.64 UR4, c[0x0][0x358] ;  /* 0x00006b00ff0477ac */ /* 0x000e180008000a00 */
[----:B------:R-:W1:Y:S01]  /*00b0*/  @!P0 LDC.64 R2, c[0x0][0x380] ;  /* 0x0000e000ff028b82 */ /* 0x000e620000000a00 */
[----:B------:R-:W-:-:S04]  /*00c0*/  @!P0 VIADD R5, R0, 0x20 ;  /* 0x0000002000058836 */ /* 0x000fc80000000000 */
[----:B-1----:R-:W-:Y:S01]  /*00d0*/  @!P0 IMAD.WIDE.U32 R2, R5, 0x8, R2 ;  /* 0x0000000805028825 */ /* 0x002fe200078e0002 */
[----:B------:R-:W-:-:S05]  /*00e0*/  @!P0 MOV R5, 0x63 ;  /* 0x0000006300058802 */ /* 0x000fca0000000f00 */
[----:B0-----:R0:W-:Y:S01]  /*00f0*/  @!P0 STG.E desc[UR4][R2.64], R5 ;  /* 0x0000000502008986 */ /* 0x0011e2000c101904 */
[----:B------:R-:W-:Y:S05]  /*0100*/  @P1 EXIT ;  /* 0x000000000000194d */ /* 0x000fea0003800000 */
[----:B0-----:R-:W0:Y:S02]  /*0110*/  LDC.64 R2, c[0x0][0x380] ;  /* 0x0000e000ff027b82 */ /* 0x001e240000000a00 */
[----:B0-----:R-:W-:-:S05]  /*0120*/  IMAD.WIDE.U32 R2, R7, 0x8, R2 ;  /* 0x0000000807027825 */ /* 0x001fca00078e0002 */
[----:B------:R-:W-:Y:S01]  /*0130*/  STG.E desc[UR4][R2.64], RZ ;  /* 0x000000ff02007986 */ /* 0x000fe2000c101904 */
[----:B------:R-:W-:Y:S05]  /*0140*/  EXIT ;  /* 0x000000000000794d */ /* 0x000fea0003800000 */
.L_x_105:
        /* <DEDUP_REMOVED lines=11> */
.L_x_107:


//--------------------- .nv.shared._Z16DeviceScanKernelPKiPi13ScanTileStatejm --------------------------
	.section	.nv.shared._Z16DeviceScanKernelPKiPi13ScanTileStatejm,"aw",@nobits
	.sectionflags	@""
	.align	16
.nv.shared._Z16DeviceScanKernelPKiPi13ScanTileStatejm:
	.zero		8720


//--------------------- .nv.shared.reserved.0     --------------------------
	.section	.nv.shared.reserved.0,"aw",@nobits
	.weak		__nv_reservedSMEM_offset_0_alias
	.size		__nv_reservedSMEM_offset_0_alias, 0, 64
	.other		__nv_reservedSMEM_offset_0_alias,@"STO_CUDA_RESERVED_SHARED STV_DEFAULT"
__nv_reservedSMEM_offset_0_alias:
	.zero		0
	.zero		64


//--------------------- .nv.global                --------------------------
	.section	.nv.global,"aw",@nobits
.nv.global:
	.type		_ZN34_INTERNAL_32b0a2f6_4_k_cu_094d4b744cuda3std6ranges3__45__cpo9iter_moveE,@object
	.size		_ZN34_INTERNAL_32b0a2f6_4_k_cu_094d4b744cuda3std6ranges3__45__cpo9iter_moveE,(_ZN34_INTERNAL_32b0a2f6_4_k_cu_094d4b744cuda3std3__436_GLOBAL__N__32b0a2f6_4_k_cu_094d4b746ignoreE - _ZN34_INTERNAL_32b0a2f6_4_k_cu_094d4b744cuda3std6ranges3__45__cpo9iter_moveE)
_ZN34_INTERNAL_32b0a2f6_4_k_cu_094d4b744cuda3std6ranges3__45__cpo9iter_moveE:
	.zero		1
	.type		_ZN34_INTERNAL_32b0a2f6_4_k_cu_094d4b744cuda3std3__436_GLOBAL__N__32b0a2f6_4_k_cu_094d4b746ignoreE,@object
	.size		_ZN34_INTERNAL_32b0a2f6_4_k_cu_094d4b744cuda3std3__436_GLOBAL__N__32b0a2f6_4_k_cu_094d4b746ignoreE,(_ZN34_INTERNAL_32b0a2f6_4_k_cu_094d4b744cuda3std3__45__cpo4cendE - _ZN34_INTERNAL_32b0a2f6_4_k_cu_094d4b744cuda3std3__436_GLOBAL__N__32b0a2f6_4_k_cu_094d4b746ignoreE)
_ZN34_INTERNAL_32b0a2f6_4_k_cu_094d4b744cuda3std3__436_GLOBAL__N__32b0a2f6_4_k_cu_094d4b746ignoreE:
	.zero		1
	.type		_ZN34_INTERNAL_32b0a2f6_4_k_cu_094d4b744cuda3std3__45__cpo4cendE,@object
	.size		_ZN34_INTERNAL_32b0a2f6_4_k_cu_094d4b744cuda3std3__45__cpo4cendE,(_ZN34_INTERNAL_32b0a2f6_4_k_cu_094d4b744cuda3std3__45__cpo3endE - _ZN34_INTERNAL_32b0a2f6_4_k_cu_094d4b744cuda3std3__45__cpo4cendE)
_ZN34_INTERNAL_32b0a2f6_4_k_cu_094d4b744cuda3std3__45__cpo4cendE:
	.zero		1
	.type		_ZN34_INTERNAL_32b0a2f6_4_k_cu_094d4b744cuda3std3__45__cpo3endE,@object
	.size		_ZN34_INTERNAL_32b0a2f6_4_k_cu_094d4b744cuda3std3__45__cpo3endE,(_ZN34_INTERNAL_32b0a2f6_4_k_cu_094d4b744cuda3std3__48in_placeE - _ZN34_INTERNAL_32b0a2f6_4_k_cu_094d4b744cuda3std3__45__cpo3endE)
_ZN34_INTERNAL_32b0a2f6_4_k_cu_094d4b744cuda3std3__45__cpo3endE:
	.zero		1
	.type		_ZN34_INTERNAL_32b0a2f6_4_k_cu_094d4b744cuda3std3__48in_placeE,@object
	.size		_ZN34_INTERNAL_32b0a2f6_4_k_cu_094d4b744cuda3std3__48in_placeE,(_ZN34_INTERNAL_32b0a2f6_4_k_cu_094d4b744cuda3std6ranges3__45__cpo7advanceE - _ZN34_INTERNAL_32b0a2f6_4_k_cu_094d4b744cuda3std3__48in_placeE)
_ZN34_INTERNAL_32b0a2f6_4_k_cu_094d4b744cuda3std3__48in_placeE:
	.zero		1
	.type		_ZN34_INTERNAL_32b0a2f6_4_k_cu_094d4b744cuda3std6ranges3__45__cpo7advanceE,@object
	.size		_ZN34_INTERNAL_32b0a2f6_4_k_cu_094d4b744cuda3std6ranges3__45__cpo7advanceE,(_ZN34_INTERNAL_32b0a2f6_4_k_cu_094d4b744cuda3std3__45__cpo5beginE - _ZN34_INTERNAL_32b0a2f6_4_k_cu_094d4b744cuda3std6ranges3__45__cpo7advanceE)
_ZN34_INTERNAL_32b0a2f6_4_k_cu_094d4b744cuda3std6ranges3__45__cpo7advanceE:
	.zero		1
	.type		_ZN34_INTERNAL_32b0a2f6_4_k_cu_094d4b744cuda3std3__45__cpo5beginE,@object
	.size		_ZN34_INTERNAL_32b0a2f6_4_k_cu_094d4b744cuda3std3__45__cpo5beginE,(_ZN34_INTERNAL_32b0a2f6_4_k_cu_094d4b744cuda3std3__419piecewise_constructE - _ZN34_INTERNAL_32b0a2f6_4_k_cu_094d4b744cuda3std3__45__cpo5beginE)
_ZN34_INTERNAL_32b0a2f6_4_k_cu_094d4b744cuda3std3__45__cpo5beginE:
	.zero		1
	.type		_ZN34_INTERNAL_32b0a2f6_4_k_cu_094d4b744cuda3std3__419piecewise_constructE,@object
	.size		_ZN34_INTERNAL_32b0a2f6_4_k_cu_094d4b744cuda3std3__419piecewise_constructE,(_ZN34_INTERNAL_32b0a2f6_4_k_cu_094d4b744cuda3std3__45__cpo6cbeginE - _ZN34_INTERNAL_32b0a2f6_4_k_cu_094d4b744cuda3std3__419piecewise_constructE)
_ZN34_INTERNAL_32b0a2f6_4_k_cu_094d4b744cuda3std3__419piecewise_constructE:
	.zero		1
	.type		_ZN34_INTERNAL_32b0a2f6_4_k_cu_094d4b744cuda3std3__45__cpo6cbeginE,@object
	.size		_ZN34_INTERNAL_32b0a2f6_4_k_cu_094d4b744cuda3std3__45__cpo6cbeginE,(_ZN34_INTERNAL_32b0a2f6_4_k_cu_094d4b744cuda3std6ranges3__45__cpo4swapE - _ZN34_INTERNAL_32b0a2f6_4_k_cu_094d4b744cuda3std3__45__cpo6cbeginE)
_ZN34_INTERNAL_32b0a2f6_4_k_cu_094d4b744cuda3std3__45__cpo6cbeginE:
	.zero		1
	.type		_ZN34_INTERNAL_32b0a2f6_4_k_cu_094d4b744cuda3std6ranges3__45__cpo4swapE,@object
	.size		_ZN34_INTERNAL_32b0a2f6_4_k_cu_094d4b744cuda3std6ranges3__45__cpo4swapE,(.L_7 - _ZN34_INTERNAL_32b0a2f6_4_k_cu_094d4b744cuda3std6ranges3__45__cpo4swapE)
_ZN34_INTERNAL_32b0a2f6_4_k_cu_094d4b744cuda3std6ranges3__45__cpo4swapE:
	.zero		1
.L_7:


//--------------------- .nv.constant0._Z16DeviceScanKernelPKiPi13ScanTileStatejm --------------------------
	.section	.nv.constant0._Z16DeviceScanKernelPKiPi13ScanTileStatejm,"a",@progbits
	.sectionflags	@""
	.align	4
.nv.constant0._Z16DeviceScanKernelPKiPi13ScanTileStatejm:
	.zero		936


//--------------------- .nv.constant0._Z20DeviceScanInitKernel13ScanTileStatem --------------------------
	.section	.nv.constant0._Z20DeviceScanInitKernel13ScanTileStatem,"a",@progbits
	.sectionflags	@""
	.align	4
.nv.constant0._Z20DeviceScanInitKernel13ScanTileStatem:
	.zero		912


//--------------------- SYMBOLS --------------------------

	.type		.nv.reservedSmem.offset0,@object
	.size		.nv.reservedSmem.offset0,0x4
	.type		.nv.reservedSmem.cap,@object
	.size		.nv.reservedSmem.cap,0x4
